//
// Generated by NVIDIA NVVM Compiler
//
// Compiler Build ID: CL-36424714
// Cuda compilation tools, release 13.0, V13.0.88
// Based on NVVM 20.0.0
//

.version 9.0
.target sm_100
.address_size 64

	// .globl	aroonosc_batch_f32

.visible .entry aroonosc_batch_f32(
	.param .u64 .ptr .align 1 aroonosc_batch_f32_param_0,
	.param .u64 .ptr .align 1 aroonosc_batch_f32_param_1,
	.param .u64 .ptr .align 1 aroonosc_batch_f32_param_2,
	.param .u32 aroonosc_batch_f32_param_3,
	.param .u32 aroonosc_batch_f32_param_4,
	.param .u32 aroonosc_batch_f32_param_5,
	.param .u64 .ptr .align 1 aroonosc_batch_f32_param_6
)
{
	.reg .pred 	%p<87>;
	.reg .b32 	%r<108>;
	.reg .b32 	%f<50>;
	.reg .b64 	%rd<25>;

	ld.param.u64 	%rd5, [aroonosc_batch_f32_param_0];
	ld.param.u64 	%rd6, [aroonosc_batch_f32_param_1];
	ld.param.u64 	%rd4, [aroonosc_batch_f32_param_2];
	ld.param.u32 	%r53, [aroonosc_batch_f32_param_3];
	ld.param.u32 	%r54, [aroonosc_batch_f32_param_4];
	ld.param.u32 	%r55, [aroonosc_batch_f32_param_5];
	ld.param.u64 	%rd7, [aroonosc_batch_f32_param_6];
	cvta.to.global.u64 	%rd1, %rd6;
	cvta.to.global.u64 	%rd2, %rd5;
	cvta.to.global.u64 	%rd3, %rd7;
	mov.u32 	%r1, %ctaid.x;
	setp.ge.s32 	%p1, %r1, %r55;
	setp.lt.s32 	%p2, %r53, 1;
	or.pred  	%p3, %p2, %p1;
	@%p3 bra 	$L__BB0_56;
	cvta.to.global.u64 	%rd8, %rd4;
	mul.lo.s32 	%r2, %r53, %r1;
	mul.wide.u32 	%rd9, %r1, 4;
	add.s64 	%rd10, %rd8, %rd9;
	ld.global.nc.u32 	%r3, [%rd10];
	setp.gt.s32 	%p4, %r3, 0;
	setp.lt.u32 	%p5, %r54, %r53;
	and.pred  	%p6, %p5, %p4;
	@%p6 bra 	$L__BB0_5;
	mov.u32 	%r87, %tid.x;
	setp.ge.u32 	%p85, %r87, %r53;
	@%p85 bra 	$L__BB0_56;
	mov.u32 	%r5, %ntid.x;
$L__BB0_4:
	add.s32 	%r85, %r87, %r2;
	mul.wide.s32 	%rd23, %r85, 4;
	add.s64 	%rd24, %rd3, %rd23;
	mov.b32 	%r86, 2147483647;
	st.global.u32 	[%rd24], %r86;
	add.s32 	%r87, %r87, %r5;
	setp.lt.s32 	%p86, %r87, %r53;
	@%p86 bra 	$L__BB0_4;
	bra.uni 	$L__BB0_56;
$L__BB0_5:
	add.s32 	%r8, %r3, %r54;
	setp.lt.u32 	%p7, %r8, %r53;
	@%p7 bra 	$L__BB0_9;
	mov.u32 	%r88, %tid.x;
	setp.ge.u32 	%p8, %r88, %r53;
	@%p8 bra 	$L__BB0_56;
	mov.u32 	%r10, %ntid.x;
$L__BB0_8:
	add.s32 	%r56, %r88, %r2;
	mul.wide.s32 	%rd11, %r56, 4;
	add.s64 	%rd12, %rd3, %rd11;
	mov.b32 	%r57, 2147483647;
	st.global.u32 	[%rd12], %r57;
	add.s32 	%r88, %r88, %r10;
	setp.lt.s32 	%p9, %r88, %r53;
	@%p9 bra 	$L__BB0_8;
	bra.uni 	$L__BB0_56;
$L__BB0_9:
	mov.u32 	%r13, %tid.x;
	setp.ge.u32 	%p10, %r13, %r8;
	@%p10 bra 	$L__BB0_12;
	mov.u32 	%r14, %ntid.x;
	mov.u32 	%r89, %r13;
$L__BB0_11:
	add.s32 	%r58, %r89, %r2;
	mul.wide.s32 	%rd13, %r58, 4;
	add.s64 	%rd14, %rd3, %rd13;
	mov.b32 	%r59, 2147483647;
	st.global.u32 	[%rd14], %r59;
	add.s32 	%r89, %r89, %r14;
	setp.lt.s32 	%p11, %r89, %r8;
	@%p11 bra 	$L__BB0_11;
$L__BB0_12:
	// begin inline asm
	activemask.b32 %r60;
	// end inline asm
	and.b32  	%r18, %r13, 31;
	shr.u32 	%r61, %r13, 5;
	add.s32 	%r90, %r8, %r61;
	setp.ge.u32 	%p12, %r90, %r53;
	@%p12 bra 	$L__BB0_56;
	mov.u32 	%r62, %ntid.x;
	shr.u32 	%r20, %r62, 5;
	cvt.rn.f32.u32 	%f30, %r3;
	mov.f32 	%f31, 0f42C80000;
	div.rn.f32 	%f1, %f31, %f30;
$L__BB0_14:
	sub.s32 	%r93, %r90, %r3;
	mul.wide.s32 	%rd15, %r93, 4;
	add.s64 	%rd16, %rd2, %rd15;
	ld.global.nc.f32 	%f37, [%rd16];
	add.s64 	%rd17, %rd1, %rd15;
	ld.global.nc.f32 	%f36, [%rd17];
	add.s32 	%r91, %r93, %r18;
	setp.gt.s32 	%p13, %r91, %r90;
	mov.u32 	%r92, %r93;
	@%p13 bra 	$L__BB0_23;
	mov.u32 	%r92, %r93;
$L__BB0_16:
	mul.wide.s32 	%rd18, %r91, 4;
	add.s64 	%rd19, %rd2, %rd18;
	ld.global.nc.f32 	%f6, [%rd19];
	add.s64 	%rd20, %rd1, %rd18;
	ld.global.nc.f32 	%f7, [%rd20];
	setp.gt.f32 	%p14, %f6, %f37;
	@%p14 bra 	$L__BB0_18;
	setp.neu.f32 	%p15, %f6, %f37;
	setp.ge.s32 	%p16, %r91, %r93;
	or.pred  	%p17, %p15, %p16;
	@%p17 bra 	$L__BB0_19;
$L__BB0_18:
	mov.f32 	%f37, %f6;
	mov.u32 	%r93, %r91;
$L__BB0_19:
	setp.lt.f32 	%p18, %f7, %f36;
	@%p18 bra 	$L__BB0_21;
	setp.neu.f32 	%p19, %f7, %f36;
	setp.ge.s32 	%p20, %r91, %r92;
	or.pred  	%p21, %p19, %p20;
	@%p21 bra 	$L__BB0_22;
$L__BB0_21:
	mov.f32 	%f36, %f7;
	mov.u32 	%r92, %r91;
$L__BB0_22:
	add.s32 	%r91, %r91, 32;
	setp.le.s32 	%p22, %r91, %r90;
	@%p22 bra 	$L__BB0_16;
$L__BB0_23:
	mov.b32 	%r63, %f37;
	shfl.sync.down.b32	%r64|%p23, %r63, 16, 31, %r60;
	mov.b32 	%f12, %r64;
	shfl.sync.down.b32	%r32|%p24, %r93, 16, 31, %r60;
	setp.lt.f32 	%p25, %f37, %f12;
	@%p25 bra 	$L__BB0_25;
	setp.neu.f32 	%p26, %f37, %f12;
	setp.ge.s32 	%p27, %r32, %r93;
	or.pred  	%p28, %p26, %p27;
	@%p28 bra 	$L__BB0_26;
$L__BB0_25:
	mov.f32 	%f37, %f12;
	mov.u32 	%r93, %r32;
$L__BB0_26:
	mov.b32 	%r65, %f36;
	shfl.sync.down.b32	%r66|%p29, %r65, 16, 31, %r60;
	mov.b32 	%f14, %r66;
	shfl.sync.down.b32	%r34|%p30, %r92, 16, 31, %r60;
	setp.gt.f32 	%p31, %f36, %f14;
	@%p31 bra 	$L__BB0_28;
	setp.neu.f32 	%p32, %f36, %f14;
	setp.ge.s32 	%p33, %r34, %r92;
	or.pred  	%p34, %p32, %p33;
	@%p34 bra 	$L__BB0_29;
$L__BB0_28:
	mov.f32 	%f36, %f14;
	mov.u32 	%r92, %r34;
$L__BB0_29:
	mov.b32 	%r67, %f37;
	shfl.sync.down.b32	%r68|%p35, %r67, 8, 31, %r60;
	mov.b32 	%f16, %r68;
	shfl.sync.down.b32	%r36|%p36, %r93, 8, 31, %r60;
	setp.lt.f32 	%p37, %f37, %f16;
	@%p37 bra 	$L__BB0_31;
	setp.neu.f32 	%p38, %f37, %f16;
	setp.ge.s32 	%p39, %r36, %r93;
	or.pred  	%p40, %p38, %p39;
	@%p40 bra 	$L__BB0_32;
$L__BB0_31:
	mov.f32 	%f37, %f16;
	mov.u32 	%r93, %r36;
$L__BB0_32:
	mov.b32 	%r69, %f36;
	shfl.sync.down.b32	%r70|%p41, %r69, 8, 31, %r60;
	mov.b32 	%f18, %r70;
	shfl.sync.down.b32	%r38|%p42, %r92, 8, 31, %r60;
	setp.gt.f32 	%p43, %f36, %f18;
	@%p43 bra 	$L__BB0_34;
	setp.neu.f32 	%p44, %f36, %f18;
	setp.ge.s32 	%p45, %r38, %r92;
	or.pred  	%p46, %p44, %p45;
	@%p46 bra 	$L__BB0_35;
$L__BB0_34:
	mov.f32 	%f36, %f18;
	mov.u32 	%r92, %r38;
$L__BB0_35:
	mov.b32 	%r71, %f37;
	shfl.sync.down.b32	%r72|%p47, %r71, 4, 31, %r60;
	mov.b32 	%f20, %r72;
	shfl.sync.down.b32	%r40|%p48, %r93, 4, 31, %r60;
	setp.lt.f32 	%p49, %f37, %f20;
	@%p49 bra 	$L__BB0_37;
	setp.neu.f32 	%p50, %f37, %f20;
	setp.ge.s32 	%p51, %r40, %r93;
	or.pred  	%p52, %p50, %p51;
	@%p52 bra 	$L__BB0_38;
$L__BB0_37:
	mov.f32 	%f37, %f20;
	mov.u32 	%r93, %r40;
$L__BB0_38:
	mov.b32 	%r73, %f36;
	shfl.sync.down.b32	%r74|%p53, %r73, 4, 31, %r60;
	mov.b32 	%f22, %r74;
	shfl.sync.down.b32	%r42|%p54, %r92, 4, 31, %r60;
	setp.gt.f32 	%p55, %f36, %f22;
	@%p55 bra 	$L__BB0_40;
	setp.neu.f32 	%p56, %f36, %f22;
	setp.ge.s32 	%p57, %r42, %r92;
	or.pred  	%p58, %p56, %p57;
	@%p58 bra 	$L__BB0_41;
$L__BB0_40:
	mov.f32 	%f36, %f22;
	mov.u32 	%r92, %r42;
$L__BB0_41:
	mov.b32 	%r75, %f37;
	shfl.sync.down.b32	%r76|%p59, %r75, 2, 31, %r60;
	mov.b32 	%f24, %r76;
	shfl.sync.down.b32	%r44|%p60, %r93, 2, 31, %r60;
	setp.lt.f32 	%p61, %f37, %f24;
	@%p61 bra 	$L__BB0_43;
	setp.neu.f32 	%p62, %f37, %f24;
	setp.ge.s32 	%p63, %r44, %r93;
	or.pred  	%p64, %p62, %p63;
	@%p64 bra 	$L__BB0_44;
$L__BB0_43:
	mov.f32 	%f37, %f24;
	mov.u32 	%r93, %r44;
$L__BB0_44:
	mov.b32 	%r77, %f36;
	shfl.sync.down.b32	%r78|%p65, %r77, 2, 31, %r60;
	mov.b32 	%f26, %r78;
	shfl.sync.down.b32	%r46|%p66, %r92, 2, 31, %r60;
	setp.gt.f32 	%p67, %f36, %f26;
	@%p67 bra 	$L__BB0_46;
	setp.neu.f32 	%p68, %f36, %f26;
	setp.ge.s32 	%p69, %r46, %r92;
	or.pred  	%p70, %p68, %p69;
	@%p70 bra 	$L__BB0_47;
$L__BB0_46:
	mov.f32 	%f36, %f26;
	mov.u32 	%r92, %r46;
$L__BB0_47:
	mov.b32 	%r79, %f37;
	shfl.sync.down.b32	%r80|%p71, %r79, 1, 31, %r60;
	mov.b32 	%f28, %r80;
	shfl.sync.down.b32	%r48|%p72, %r93, 1, 31, %r60;
	setp.lt.f32 	%p73, %f37, %f28;
	@%p73 bra 	$L__BB0_49;
	setp.neu.f32 	%p74, %f37, %f28;
	setp.ge.s32 	%p75, %r48, %r93;
	or.pred  	%p76, %p74, %p75;
	@%p76 bra 	$L__BB0_50;
$L__BB0_49:
	mov.u32 	%r93, %r48;
$L__BB0_50:
	mov.b32 	%r81, %f36;
	shfl.sync.down.b32	%r82|%p77, %r81, 1, 31, %r60;
	mov.b32 	%f29, %r82;
	shfl.sync.down.b32	%r50|%p78, %r92, 1, 31, %r60;
	setp.gt.f32 	%p79, %f36, %f29;
	@%p79 bra 	$L__BB0_52;
	setp.neu.f32 	%p80, %f36, %f29;
	setp.ge.s32 	%p81, %r50, %r92;
	or.pred  	%p82, %p80, %p81;
	@%p82 bra 	$L__BB0_53;
$L__BB0_52:
	mov.u32 	%r92, %r50;
$L__BB0_53:
	setp.ne.s32 	%p83, %r18, 0;
	@%p83 bra 	$L__BB0_55;
	sub.s32 	%r83, %r93, %r92;
	cvt.rn.f32.s32 	%f32, %r83;
	mul.f32 	%f33, %f1, %f32;
	max.f32 	%f34, %f33, 0fC2C80000;
	min.f32 	%f35, %f34, 0f42C80000;
	add.s32 	%r84, %r90, %r2;
	mul.wide.s32 	%rd21, %r84, 4;
	add.s64 	%rd22, %rd3, %rd21;
	st.global.f32 	[%rd22], %f35;
$L__BB0_55:
	add.s32 	%r90, %r90, %r20;
	setp.lt.s32 	%p84, %r90, %r53;
	@%p84 bra 	$L__BB0_14;
$L__BB0_56:
	ret;

}
	// .globl	aroonosc_many_series_one_param_f32
.visible .entry aroonosc_many_series_one_param_f32(
	.param .u64 .ptr .align 1 aroonosc_many_series_one_param_f32_param_0,
	.param .u64 .ptr .align 1 aroonosc_many_series_one_param_f32_param_1,
	.param .u64 .ptr .align 1 aroonosc_many_series_one_param_f32_param_2,
	.param .u32 aroonosc_many_series_one_param_f32_param_3,
	.param .u32 aroonosc_many_series_one_param_f32_param_4,
	.param .u32 aroonosc_many_series_one_param_f32_param_5,
	.param .u64 .ptr .align 1 aroonosc_many_series_one_param_f32_param_6
)
{
	.reg .pred 	%p<52>;
	.reg .b16 	%rs<19>;
	.reg .b32 	%r<165>;
	.reg .b32 	%f<84>;
	.reg .b64 	%rd<61>;

	ld.param.u64 	%rd6, [aroonosc_many_series_one_param_f32_param_0];
	ld.param.u64 	%rd7, [aroonosc_many_series_one_param_f32_param_1];
	ld.param.u64 	%rd4, [aroonosc_many_series_one_param_f32_param_2];
	ld.param.u32 	%r63, [aroonosc_many_series_one_param_f32_param_3];
	ld.param.u32 	%r64, [aroonosc_many_series_one_param_f32_param_4];
	ld.param.u64 	%rd5, [aroonosc_many_series_one_param_f32_param_6];
	cvta.to.global.u64 	%rd1, %rd7;
	cvta.to.global.u64 	%rd2, %rd6;
	cvta.to.global.u64 	%rd3, %rd5;
	mov.u32 	%r1, %ctaid.x;
	setp.ge.s32 	%p1, %r1, %r63;
	setp.lt.s32 	%p2, %r64, 1;
	or.pred  	%p3, %p1, %p2;
	@%p3 bra 	$L__BB1_27;
	ld.param.u32 	%r133, [aroonosc_many_series_one_param_f32_param_5];
	setp.gt.s32 	%p4, %r133, 0;
	@%p4 bra 	$L__BB1_5;
	mov.u32 	%r138, %tid.x;
	setp.ge.u32 	%p50, %r138, %r64;
	@%p50 bra 	$L__BB1_27;
	mov.u32 	%r3, %ntid.x;
$L__BB1_4:
	mad.lo.s32 	%r131, %r138, %r63, %r1;
	mul.wide.s32 	%rd58, %r131, 4;
	add.s64 	%rd59, %rd3, %rd58;
	mov.b32 	%r132, 2147483647;
	st.global.u32 	[%rd59], %r132;
	add.s32 	%r138, %r138, %r3;
	setp.lt.s32 	%p51, %r138, %r64;
	@%p51 bra 	$L__BB1_4;
	bra.uni 	$L__BB1_27;
$L__BB1_5:
	ld.param.u32 	%r134, [aroonosc_many_series_one_param_f32_param_5];
	cvta.to.global.u64 	%rd8, %rd4;
	mul.wide.u32 	%rd9, %r1, 4;
	add.s64 	%rd10, %rd8, %rd9;
	ld.global.nc.u32 	%r66, [%rd10];
	max.s32 	%r6, %r66, 0;
	add.s32 	%r142, %r6, %r134;
	setp.lt.u32 	%p5, %r142, %r64;
	@%p5 bra 	$L__BB1_9;
	mov.u32 	%r139, %tid.x;
	setp.ge.u32 	%p6, %r139, %r64;
	@%p6 bra 	$L__BB1_27;
	mov.u32 	%r9, %ntid.x;
$L__BB1_8:
	mad.lo.s32 	%r67, %r139, %r63, %r1;
	mul.wide.s32 	%rd11, %r67, 4;
	add.s64 	%rd12, %rd3, %rd11;
	mov.b32 	%r68, 2147483647;
	st.global.u32 	[%rd12], %r68;
	add.s32 	%r139, %r139, %r9;
	setp.lt.s32 	%p7, %r139, %r64;
	@%p7 bra 	$L__BB1_8;
	bra.uni 	$L__BB1_27;
$L__BB1_9:
	mov.u32 	%r12, %tid.x;
	setp.ge.u32 	%p8, %r12, %r142;
	@%p8 bra 	$L__BB1_12;
	mov.u32 	%r13, %ntid.x;
	mov.u32 	%r140, %r12;
$L__BB1_11:
	mad.lo.s32 	%r69, %r140, %r63, %r1;
	mul.wide.s32 	%rd13, %r69, 4;
	add.s64 	%rd14, %rd3, %rd13;
	mov.b32 	%r70, 2147483647;
	st.global.u32 	[%rd14], %r70;
	add.s32 	%r140, %r140, %r13;
	setp.lt.s32 	%p9, %r140, %r142;
	@%p9 bra 	$L__BB1_11;
$L__BB1_12:
	setp.ne.s32 	%p10, %r12, 0;
	@%p10 bra 	$L__BB1_27;
	ld.param.u32 	%r135, [aroonosc_many_series_one_param_f32_param_5];
	cvt.rn.f32.u32 	%f18, %r135;
	mov.f32 	%f19, 0f42C80000;
	div.rn.f32 	%f1, %f19, %f18;
	mov.b32 	%r141, 0;
	mov.b16 	%rs17, 0;
	mul.wide.s32 	%rd49, %r63, 4;
	mov.u16 	%rs18, %rs17;
$L__BB1_14:
	ld.param.u32 	%r136, [aroonosc_many_series_one_param_f32_param_5];
	add.s32 	%r73, %r6, %r141;
	add.s32 	%r74, %r73, 1;
	max.s32 	%r18, %r142, %r74;
	sub.s32 	%r19, %r18, %r73;
	sub.s32 	%r155, %r142, %r136;
	mad.lo.s32 	%r75, %r155, %r63, %r1;
	mul.wide.s32 	%rd15, %r75, 4;
	add.s64 	%rd16, %rd2, %rd15;
	add.s64 	%rd17, %rd1, %rd15;
	ld.global.nc.f32 	%f80, [%rd17];
	ld.global.nc.f32 	%f81, [%rd16];
	sub.s32 	%r76, %r73, %r18;
	setp.gt.u32 	%p11, %r76, -8;
	mov.u32 	%r164, %r155;
	mov.u32 	%r163, %r155;
	@%p11 bra 	$L__BB1_18;
	ld.param.u32 	%r137, [aroonosc_many_series_one_param_f32_param_5];
	sub.s32 	%r77, %r142, %r137;
	add.s32 	%r145, %r77, 4;
	mad.lo.s32 	%r78, %r63, %r77, %r63;
	add.s32 	%r144, %r1, %r78;
	and.b32  	%r79, %r19, -8;
	neg.s32 	%r143, %r79;
	mov.u32 	%r164, %r155;
	mov.u32 	%r163, %r155;
$L__BB1_16:
	.pragma "nounroll";
	add.s32 	%r80, %r145, -3;
	mul.wide.s32 	%rd18, %r144, 4;
	add.s64 	%rd19, %rd2, %rd18;
	ld.global.nc.f32 	%f20, [%rd19];
	setp.gt.f32 	%p12, %f20, %f81;
	selp.b32 	%r81, %r80, %r163, %p12;
	selp.f32 	%f21, %f20, %f81, %p12;
	add.s64 	%rd20, %rd1, %rd18;
	ld.global.nc.f32 	%f22, [%rd20];
	setp.lt.f32 	%p13, %f22, %f80;
	selp.b32 	%r82, %r80, %r164, %p13;
	selp.f32 	%f23, %f22, %f80, %p13;
	add.s32 	%r83, %r145, -2;
	mul.wide.s32 	%rd21, %r63, 4;
	add.s64 	%rd22, %rd19, %rd21;
	ld.global.nc.f32 	%f24, [%rd22];
	setp.gt.f32 	%p14, %f24, %f21;
	selp.b32 	%r84, %r83, %r81, %p14;
	selp.f32 	%f25, %f24, %f21, %p14;
	add.s64 	%rd23, %rd20, %rd21;
	ld.global.nc.f32 	%f26, [%rd23];
	setp.lt.f32 	%p15, %f26, %f23;
	selp.b32 	%r85, %r83, %r82, %p15;
	selp.f32 	%f27, %f26, %f23, %p15;
	add.s32 	%r86, %r145, -1;
	add.s64 	%rd24, %rd22, %rd21;
	ld.global.nc.f32 	%f28, [%rd24];
	setp.gt.f32 	%p16, %f28, %f25;
	selp.b32 	%r87, %r86, %r84, %p16;
	selp.f32 	%f29, %f28, %f25, %p16;
	add.s64 	%rd25, %rd23, %rd21;
	ld.global.nc.f32 	%f30, [%rd25];
	setp.lt.f32 	%p17, %f30, %f27;
	selp.b32 	%r88, %r86, %r85, %p17;
	selp.f32 	%f31, %f30, %f27, %p17;
	add.s32 	%r89, %r145, 4;
	add.s64 	%rd26, %rd24, %rd21;
	ld.global.nc.f32 	%f32, [%rd26];
	setp.gt.f32 	%p18, %f32, %f29;
	selp.b32 	%r90, %r145, %r87, %p18;
	selp.f32 	%f33, %f32, %f29, %p18;
	add.s64 	%rd27, %rd25, %rd21;
	ld.global.nc.f32 	%f34, [%rd27];
	setp.lt.f32 	%p19, %f34, %f31;
	selp.b32 	%r91, %r145, %r88, %p19;
	selp.f32 	%f35, %f34, %f31, %p19;
	add.s32 	%r92, %r145, 1;
	add.s64 	%rd28, %rd26, %rd21;
	ld.global.nc.f32 	%f36, [%rd28];
	setp.gt.f32 	%p20, %f36, %f33;
	selp.b32 	%r93, %r92, %r90, %p20;
	selp.f32 	%f37, %f36, %f33, %p20;
	add.s64 	%rd29, %rd27, %rd21;
	ld.global.nc.f32 	%f38, [%rd29];
	setp.lt.f32 	%p21, %f38, %f35;
	selp.b32 	%r94, %r92, %r91, %p21;
	selp.f32 	%f39, %f38, %f35, %p21;
	add.s32 	%r95, %r145, 2;
	add.s64 	%rd30, %rd28, %rd21;
	ld.global.nc.f32 	%f40, [%rd30];
	setp.gt.f32 	%p22, %f40, %f37;
	selp.b32 	%r96, %r95, %r93, %p22;
	selp.f32 	%f41, %f40, %f37, %p22;
	add.s64 	%rd31, %rd29, %rd21;
	ld.global.nc.f32 	%f42, [%rd31];
	setp.lt.f32 	%p23, %f42, %f39;
	selp.b32 	%r97, %r95, %r94, %p23;
	selp.f32 	%f43, %f42, %f39, %p23;
	add.s32 	%r98, %r145, 3;
	add.s64 	%rd32, %rd30, %rd21;
	ld.global.nc.f32 	%f44, [%rd32];
	setp.gt.f32 	%p24, %f44, %f41;
	selp.b32 	%r99, %r98, %r96, %p24;
	selp.f32 	%f45, %f44, %f41, %p24;
	add.s64 	%rd33, %rd31, %rd21;
	ld.global.nc.f32 	%f46, [%rd33];
	setp.lt.f32 	%p25, %f46, %f43;
	selp.b32 	%r100, %r98, %r97, %p25;
	selp.f32 	%f47, %f46, %f43, %p25;
	add.s64 	%rd34, %rd32, %rd21;
	ld.global.nc.f32 	%f48, [%rd34];
	setp.gt.f32 	%p26, %f48, %f45;
	selp.b32 	%r163, %r89, %r99, %p26;
	selp.f32 	%f81, %f48, %f45, %p26;
	add.s64 	%rd35, %rd33, %rd21;
	ld.global.nc.f32 	%f49, [%rd35];
	setp.lt.f32 	%p27, %f49, %f47;
	selp.b32 	%r164, %r89, %r100, %p27;
	selp.f32 	%f80, %f49, %f47, %p27;
	add.s32 	%r145, %r145, 8;
	shl.b32 	%r101, %r63, 3;
	add.s32 	%r144, %r144, %r101;
	add.s32 	%r143, %r143, 8;
	setp.ne.s32 	%p28, %r143, 0;
	@%p28 bra 	$L__BB1_16;
	add.s32 	%r155, %r145, -4;
$L__BB1_18:
	add.s32 	%r102, %r6, %r141;
	sub.s32 	%r103, %r18, %r102;
	and.b32  	%r104, %r103, 7;
	setp.eq.s32 	%p29, %r104, 0;
	@%p29 bra 	$L__BB1_26;
	cvt.u16.u32 	%rs8, %r18;
	cvt.u16.u32 	%rs9, %r6;
	add.s16 	%rs10, %rs18, %rs9;
	sub.s16 	%rs11, %rs8, %rs10;
	cvt.u32.u16 	%r106, %rs11;
	and.b32  	%r40, %r106, 7;
	add.s32 	%r107, %r40, -1;
	setp.lt.u32 	%p30, %r107, 3;
	@%p30 bra 	$L__BB1_21;
	add.s32 	%r108, %r155, 1;
	mad.lo.s32 	%r109, %r63, %r155, %r63;
	add.s32 	%r110, %r109, %r1;
	mul.wide.s32 	%rd36, %r110, 4;
	add.s64 	%rd37, %rd2, %rd36;
	ld.global.nc.f32 	%f50, [%rd37];
	setp.gt.f32 	%p31, %f50, %f81;
	selp.b32 	%r111, %r108, %r163, %p31;
	selp.f32 	%f51, %f50, %f81, %p31;
	add.s64 	%rd38, %rd1, %rd36;
	ld.global.nc.f32 	%f52, [%rd38];
	setp.lt.f32 	%p32, %f52, %f80;
	selp.b32 	%r112, %r108, %r164, %p32;
	selp.f32 	%f53, %f52, %f80, %p32;
	add.s32 	%r113, %r155, 2;
	mul.wide.s32 	%rd39, %r63, 4;
	add.s64 	%rd40, %rd37, %rd39;
	ld.global.nc.f32 	%f54, [%rd40];
	setp.gt.f32 	%p33, %f54, %f51;
	selp.b32 	%r114, %r113, %r111, %p33;
	selp.f32 	%f55, %f54, %f51, %p33;
	add.s64 	%rd41, %rd38, %rd39;
	ld.global.nc.f32 	%f56, [%rd41];
	setp.lt.f32 	%p34, %f56, %f53;
	selp.b32 	%r115, %r113, %r112, %p34;
	selp.f32 	%f57, %f56, %f53, %p34;
	add.s32 	%r116, %r155, 3;
	add.s64 	%rd42, %rd40, %rd39;
	ld.global.nc.f32 	%f58, [%rd42];
	setp.gt.f32 	%p35, %f58, %f55;
	selp.b32 	%r117, %r116, %r114, %p35;
	selp.f32 	%f59, %f58, %f55, %p35;
	add.s64 	%rd43, %rd41, %rd39;
	ld.global.nc.f32 	%f60, [%rd43];
	setp.lt.f32 	%p36, %f60, %f57;
	selp.b32 	%r118, %r116, %r115, %p36;
	selp.f32 	%f61, %f60, %f57, %p36;
	add.s32 	%r155, %r155, 4;
	add.s64 	%rd44, %rd42, %rd39;
	ld.global.nc.f32 	%f62, [%rd44];
	setp.gt.f32 	%p37, %f62, %f59;
	selp.b32 	%r163, %r155, %r117, %p37;
	selp.f32 	%f81, %f62, %f59, %p37;
	add.s64 	%rd45, %rd43, %rd39;
	ld.global.nc.f32 	%f63, [%rd45];
	setp.lt.f32 	%p38, %f63, %f61;
	selp.b32 	%r164, %r155, %r118, %p38;
	selp.f32 	%f80, %f63, %f61, %p38;
$L__BB1_21:
	and.b32  	%r119, %r40, 3;
	setp.eq.s32 	%p39, %r119, 0;
	@%p39 bra 	$L__BB1_26;
	cvt.u16.u32 	%rs13, %r6;
	add.s16 	%rs14, %rs17, %rs13;
	sub.s16 	%rs3, %rs8, %rs14;
	and.b16  	%rs15, %rs3, 3;
	setp.eq.s16 	%p40, %rs15, 1;
	@%p40 bra 	$L__BB1_24;
	add.s32 	%r121, %r155, 1;
	mad.lo.s32 	%r122, %r63, %r155, %r63;
	add.s32 	%r123, %r122, %r1;
	mul.wide.s32 	%rd46, %r123, 4;
	add.s64 	%rd47, %rd2, %rd46;
	ld.global.nc.f32 	%f64, [%rd47];
	setp.gt.f32 	%p41, %f64, %f81;
	selp.b32 	%r124, %r121, %r163, %p41;
	selp.f32 	%f65, %f64, %f81, %p41;
	add.s64 	%rd48, %rd1, %rd46;
	ld.global.nc.f32 	%f66, [%rd48];
	setp.lt.f32 	%p42, %f66, %f80;
	selp.b32 	%r125, %r121, %r164, %p42;
	selp.f32 	%f67, %f66, %f80, %p42;
	add.s32 	%r155, %r155, 2;
	add.s64 	%rd50, %rd47, %rd49;
	ld.global.nc.f32 	%f68, [%rd50];
	setp.gt.f32 	%p43, %f68, %f65;
	selp.b32 	%r163, %r155, %r124, %p43;
	selp.f32 	%f81, %f68, %f65, %p43;
	add.s64 	%rd51, %rd48, %rd49;
	ld.global.nc.f32 	%f69, [%rd51];
	setp.lt.f32 	%p44, %f69, %f67;
	selp.b32 	%r164, %r155, %r125, %p44;
	selp.f32 	%f80, %f69, %f67, %p44;
$L__BB1_24:
	and.b16  	%rs16, %rs3, 1;
	setp.eq.b16 	%p45, %rs16, 1;
	not.pred 	%p46, %p45;
	@%p46 bra 	$L__BB1_26;
	add.s32 	%r126, %r155, 1;
	mad.lo.s32 	%r127, %r63, %r155, %r63;
	add.s32 	%r128, %r127, %r1;
	mul.wide.s32 	%rd52, %r128, 4;
	add.s64 	%rd53, %rd2, %rd52;
	ld.global.nc.f32 	%f70, [%rd53];
	setp.gt.f32 	%p47, %f70, %f81;
	selp.b32 	%r163, %r126, %r163, %p47;
	add.s64 	%rd54, %rd1, %rd52;
	ld.global.nc.f32 	%f71, [%rd54];
	setp.lt.f32 	%p48, %f71, %f80;
	selp.b32 	%r164, %r126, %r164, %p48;
$L__BB1_26:
	ld.param.u64 	%rd60, [aroonosc_many_series_one_param_f32_param_6];
	sub.s32 	%r129, %r163, %r164;
	cvt.rn.f32.s32 	%f72, %r129;
	mul.f32 	%f73, %f1, %f72;
	max.f32 	%f74, %f73, 0fC2C80000;
	min.f32 	%f75, %f74, 0f42C80000;
	mad.lo.s32 	%r130, %r142, %r63, %r1;
	cvta.to.global.u64 	%rd55, %rd60;
	mul.wide.s32 	%rd56, %r130, 4;
	add.s64 	%rd57, %rd55, %rd56;
	st.global.f32 	[%rd57], %f75;
	add.s32 	%r142, %r142, 1;
	setp.lt.s32 	%p49, %r142, %r64;
	add.s32 	%r141, %r141, 1;
	add.s16 	%rs18, %rs18, 1;
	add.s16 	%rs17, %rs17, 1;
	@%p49 bra 	$L__BB1_14;
$L__BB1_27:
	ret;

}


// ===== COMPILED SASS (sm_100) =====

	.target	sm_100

	.elftype	@"ET_EXEC"


//--------------------- .note.nv.tkinfo           --------------------------
	.section	.note.nv.tkinfo,"",@"SHT_NOTE"
	.sectionflags	@"SHF_NOTE_NV_TKINFO"
	.tkinfo
        /*0018*/ 	.word	0x00000002
        /*0030*/ 	.string	""
        /*0030*/ 	.string	"ptxas"
        /*0030*/ 	.string	"Cuda compilation tools, release 13.0, V13.0.88"
        /*0030*/ 	.string	"Build cuda_13.0.r13.0/compiler.36424714_0"
        /*0030*/ 	.string	"-arch sm_100 -m 64 "



//--------------------- .note.nv.cuinfo           --------------------------
	.section	.note.nv.cuinfo,"",@"SHT_NOTE"
	.sectionflags	@"SHF_NOTE_NV_CUINFO"
        /*0018*/ 	.short	0x0002
        /*001a*/ 	.short	0x0064
        /*001c*/ 	.short	0x0082
	.zero		2


//--------------------- .nv.info                  --------------------------
	.section	.nv.info,"",@"SHT_CUDA_INFO"
	.align	4


	//----- nvinfo : EIATTR_REGCOUNT
	.align		4
        /*0000*/ 	.byte	0x04, 0x2f
        /*0002*/ 	.short	(.L_1 - .L_0)
	.align		4
.L_0:
        /*0004*/ 	.word	index@(aroonosc_batch_f32)
        /*0008*/ 	.word	0x00000020


	//----- nvinfo : EIATTR_FRAME_SIZE
	.align		4
.L_1:
        /*000c*/ 	.byte	0x04, 0x11
        /*000e*/ 	.short	(.L_3 - .L_2)
	.align		4
.L_2:
        /*0010*/ 	.word	index@($__internal_1_$__cuda_sm3x_div_rn_noftz_f32_slowpath)
        /*0014*/ 	.word	0x00000000


	//----- nvinfo : EIATTR_FRAME_SIZE
	.align		4
.L_3:
        /*0018*/ 	.byte	0x04, 0x11
        /*001a*/ 	.short	(.L_5 - .L_4)
	.align		4
.L_4:
        /*001c*/ 	.word	index@(aroonosc_batch_f32)
        /*0020*/ 	.word	0x00000000


	//----- nvinfo : EIATTR_REGCOUNT
	.align		4
.L_5:
        /*0024*/ 	.byte	0x04, 0x2f
        /*0026*/ 	.short	(.L_7 - .L_6)
	.align		4
.L_6:
        /*0028*/ 	.word	index@(aroonosc_many_series_one_param_f32)
        /*002c*/ 	.word	0x00000020


	//----- nvinfo : EIATTR_FRAME_SIZE
	.align		4
.L_7:
        /*0030*/ 	.byte	0x04, 0x11
        /*0032*/ 	.short	(.L_9 - .L_8)
	.align		4
.L_8:
        /*0034*/ 	.word	index@($__internal_0_$__cuda_sm3x_div_rn_noftz_f32_slowpath)
        /*0038*/ 	.word	0x00000000


	//----- nvinfo : EIATTR_FRAME_SIZE
	.align		4
.L_9:
        /*003c*/ 	.byte	0x04, 0x11
        /*003e*/ 	.short	(.L_11 - .L_10)
	.align		4
.L_10:
        /*0040*/ 	.word	index@(aroonosc_many_series_one_param_f32)
        /*0044*/ 	.word	0x00000000


	//----- nvinfo : EIATTR_MIN_STACK_SIZE
	.align		4
.L_11:
        /*0048*/ 	.byte	0x04, 0x12
        /*004a*/ 	.short	(.L_13 - .L_12)
	.align		4
.L_12:
        /*004c*/ 	.word	index@(aroonosc_many_series_one_param_f32)
        /*0050*/ 	.word	0x00000000


	//----- nvinfo : EIATTR_MIN_STACK_SIZE
	.align		4
.L_13:
        /*0054*/ 	.byte	0x04, 0x12
        /*0056*/ 	.short	(.L_15 - .L_14)
	.align		4
.L_14:
        /*0058*/ 	.word	index@(aroonosc_batch_f32)
        /*005c*/ 	.word	0x00000000
.L_15:


//--------------------- .nv.compat                --------------------------
	.section	.nv.compat,"",@"SHT_CUDA_COMPAT_INFO"
	.align	4
        /*0000*/ 	.byte	0x02, 0x09, 0x00, 0x00, 0x02, 0x02, 0x01, 0x00, 0x02, 0x05, 0x05, 0x00, 0x03, 0x07, 0x01, 0x01
        /*0010*/ 	.byte	0x02, 0x03, 0x00, 0x00, 0x02, 0x06, 0x01, 0x00, 0x04, 0x0b, 0x08, 0x00, 0x01, 0x00, 0x00, 0x00
        /*0020*/ 	.byte	0x00, 0x00, 0x00, 0x00


//--------------------- .nv.info.aroonosc_many_series_one_param_f32 --------------------------
	.section	.nv.info.aroonosc_many_series_one_param_f32,"",@"SHT_CUDA_INFO"
	.sectionflags	@""
	.align	4


	//----- nvinfo : EIATTR_CUDA_API_VERSION
	.align		4
        /*0000*/ 	.byte	0x04, 0x37
        /*0002*/ 	.short	(.L_17 - .L_16)
.L_16:
        /*0004*/ 	.word	0x00000082


	//----- nvinfo : EIATTR_KPARAM_INFO
	.align		4
.L_17:
        /*0008*/ 	.byte	0x04, 0x17
        /*000a*/ 	.short	(.L_19 - .L_18)
.L_18:
        /*000c*/ 	.word	0x00000000
        /*0010*/ 	.short	0x0006
        /*0012*/ 	.short	0x0028
        /*0014*/ 	.byte	0x00, 0xf5, 0x21, 0x00


	//----- nvinfo : EIATTR_KPARAM_INFO
	.align		4
.L_19:
        /*0018*/ 	.byte	0x04, 0x17
        /*001a*/ 	.short	(.L_21 - .L_20)
.L_20:
        /*001c*/ 	.word	0x00000000
        /*0020*/ 	.short	0x0005
        /*0022*/ 	.short	0x0020
        /*0024*/ 	.byte	0x00, 0xf0, 0x11, 0x00


	//----- nvinfo : EIATTR_KPARAM_INFO
	.align		4
.L_21:
        /*0028*/ 	.byte	0x04, 0x17
        /*002a*/ 	.short	(.L_23 - .L_22)
.L_22:
        /*002c*/ 	.word	0x00000000
        /*0030*/ 	.short	0x0004
        /*0032*/ 	.short	0x001c
        /*0034*/ 	.byte	0x00, 0xf0, 0x11, 0x00


	//----- nvinfo : EIATTR_KPARAM_INFO
	.align		4
.L_23:
        /*0038*/ 	.byte	0x04, 0x17
        /*003a*/ 	.short	(.L_25 - .L_24)
.L_24:
        /*003c*/ 	.word	0x00000000
        /*0040*/ 	.short	0x0003
        /*0042*/ 	.short	0x0018
        /*0044*/ 	.byte	0x00, 0xf0, 0x11, 0x00


	//----- nvinfo : EIATTR_KPARAM_INFO
	.align		4
.L_25:
        /*0048*/ 	.byte	0x04, 0x17
        /*004a*/ 	.short	(.L_27 - .L_26)
.L_26:
        /*004c*/ 	.word	0x00000000
        /*0050*/ 	.short	0x0002
        /*0052*/ 	.short	0x0010
        /*0054*/ 	.byte	0x00, 0xf5, 0x21, 0x00


	//----- nvinfo : EIATTR_KPARAM_INFO
	.align		4
.L_27:
        /*0058*/ 	.byte	0x04, 0x17
        /*005a*/ 	.short	(.L_29 - .L_28)
.L_28:
        /*005c*/ 	.word	0x00000000
        /*0060*/ 	.short	0x0001
        /*0062*/ 	.short	0x0008
        /*0064*/ 	.byte	0x00, 0xf5, 0x21, 0x00


	//----- nvinfo : EIATTR_KPARAM_INFO
	.align		4
.L_29:
        /*0068*/ 	.byte	0x04, 0x17
        /*006a*/ 	.short	(.L_31 - .L_30)
.L_30:
        /*006c*/ 	.word	0x00000000
        /*0070*/ 	.short	0x0000
        /*0072*/ 	.short	0x0000
        /*0074*/ 	.byte	0x00, 0xf5, 0x21, 0x00


	//----- nvinfo : EIATTR_SPARSE_MMA_MASK
	.align		4
.L_31:
        /*0078*/ 	.byte	0x03, 0x50
        /*007a*/ 	.short	0x0000


	//----- nvinfo : EIATTR_MAXREG_COUNT
	.align		4
        /*007c*/ 	.byte	0x03, 0x1b
        /*007e*/ 	.short	0x00ff


	//----- nvinfo : EIATTR_MERCURY_ISA_VERSION
	.align		4
        /*0080*/ 	.byte	0x03, 0x5f
        /*0082*/ 	.short	0x0101


	//----- nvinfo : EIATTR_VRC_CTA_INIT_COUNT
	.align		4
        /*0084*/ 	.byte	0x02, 0x4a
	.zero		1
	.zero		1


	//----- nvinfo : EIATTR_EXIT_INSTR_OFFSETS
	.align		4
        /*0088*/ 	.byte	0x04, 0x1c
        /*008a*/ 	.short	(.L_33 - .L_32)


	//   ....[0]....
.L_32:
        /*008c*/ 	.word	0x00000050


	//   ....[1]....
        /*0090*/ 	.word	0x000000c0


	//   ....[2]....
        /*0094*/ 	.word	0x00000160


	//   ....[3]....
        /*0098*/ 	.word	0x00000200


	//   ....[4]....
        /*009c*/ 	.word	0x000002a0


	//   ....[5]....
        /*00a0*/ 	.word	0x000003a0


	//   ....[6]....
        /*00a4*/ 	.word	0x00001360


	//----- nvinfo : EIATTR_CRS_STACK_SIZE
	.align		4
.L_33:
        /*00a8*/ 	.byte	0x04, 0x1e
        /*00aa*/ 	.short	(.L_35 - .L_34)
.L_34:
        /*00ac*/ 	.word	0x00000000


	//----- nvinfo : EIATTR_CBANK_PARAM_SIZE
	.align		4
.L_35:
        /*00b0*/ 	.byte	0x03, 0x19
        /*00b2*/ 	.short	0x0030


	//----- nvinfo : EIATTR_PARAM_CBANK
	.align		4
        /*00b4*/ 	.byte	0x04, 0x0a
        /*00b6*/ 	.short	(.L_37 - .L_36)
	.align		4
.L_36:
        /*00b8*/ 	.word	index@(.nv.constant0.aroonosc_many_series_one_param_f32)
        /*00bc*/ 	.short	0x0380
        /*00be*/ 	.short	0x0030


	//----- nvinfo : EIATTR_SW_WAR
	.align		4
.L_37:
        /*00c0*/ 	.byte	0x04, 0x36
        /*00c2*/ 	.short	(.L_39 - .L_38)
.L_38:
        /*00c4*/ 	.word	0x00000008
.L_39:


//--------------------- .nv.info.aroonosc_batch_f32 --------------------------
	.section	.nv.info.aroonosc_batch_f32,"",@"SHT_CUDA_INFO"
	.sectionflags	@""
	.align	4


	//----- nvinfo : EIATTR_CUDA_API_VERSION
	.align		4
        /*0000*/ 	.byte	0x04, 0x37
        /*0002*/ 	.short	(.L_41 - .L_40)
.L_40:
        /*0004*/ 	.word	0x00000082


	//----- nvinfo : EIATTR_KPARAM_INFO
	.align		4
.L_41:
        /*0008*/ 	.byte	0x04, 0x17
        /*000a*/ 	.short	(.L_43 - .L_42)
.L_42:
        /*000c*/ 	.word	0x00000000
        /*0010*/ 	.short	0x0006
        /*0012*/ 	.short	0x0028
        /*0014*/ 	.byte	0x00, 0xf5, 0x21, 0x00


	//----- nvinfo : EIATTR_KPARAM_INFO
	.align		4
.L_43:
        /*0018*/ 	.byte	0x04, 0x17
        /*001a*/ 	.short	(.L_45 - .L_44)
.L_44:
        /*001c*/ 	.word	0x00000000
        /*0020*/ 	.short	0x0005
        /*0022*/ 	.short	0x0020
        /*0024*/ 	.byte	0x00, 0xf0, 0x11, 0x00


	//----- nvinfo : EIATTR_KPARAM_INFO
	.align		4
.L_45:
        /*0028*/ 	.byte	0x04, 0x17
        /*002a*/ 	.short	(.L_47 - .L_46)
.L_46:
        /*002c*/ 	.word	0x00000000
        /*0030*/ 	.short	0x0004
        /*0032*/ 	.short	0x001c
        /*0034*/ 	.byte	0x00, 0xf0, 0x11, 0x00


	//----- nvinfo : EIATTR_KPARAM_INFO
	.align		4
.L_47:
        /*0038*/ 	.byte	0x04, 0x17
        /*003a*/ 	.short	(.L_49 - .L_48)
.L_48:
        /*003c*/ 	.word	0x00000000
        /*0040*/ 	.short	0x0003
        /*0042*/ 	.short	0x0018
        /*0044*/ 	.byte	0x00, 0xf0, 0x11, 0x00


	//----- nvinfo : EIATTR_KPARAM_INFO
	.align		4
.L_49:
        /*0048*/ 	.byte	0x04, 0x17
        /*004a*/ 	.short	(.L_51 - .L_50)
.L_50:
        /*004c*/ 	.word	0x00000000
        /*0050*/ 	.short	0x0002
        /*0052*/ 	.short	0x0010
        /*0054*/ 	.byte	0x00, 0xf5, 0x21, 0x00


	//----- nvinfo : EIATTR_KPARAM_INFO
	.align		4
.L_51:
        /*0058*/ 	.byte	0x04, 0x17
        /*005a*/ 	.short	(.L_53 - .L_52)
.L_52:
        /*005c*/ 	.word	0x00000000
        /*0060*/ 	.short	0x0001
        /*0062*/ 	.short	0x0008
        /*0064*/ 	.byte	0x00, 0xf5, 0x21, 0x00


	//----- nvinfo : EIATTR_KPARAM_INFO
	.align		4
.L_53:
        /*0068*/ 	.byte	0x04, 0x17
        /*006a*/ 	.short	(.L_55 - .L_54)
.L_54:
        /*006c*/ 	.word	0x00000000
        /*0070*/ 	.short	0x0000
        /*0072*/ 	.short	0x0000
        /*0074*/ 	.byte	0x00, 0xf5, 0x21, 0x00


	//----- nvinfo : EIATTR_SPARSE_MMA_MASK
	.align		4
.L_55:
        /*0078*/ 	.byte	0x03, 0x50
        /*007a*/ 	.short	0x0000


	//----- nvinfo : EIATTR_MAXREG_COUNT
	.align		4
        /*007c*/ 	.byte	0x03, 0x1b
        /*007e*/ 	.short	0x00ff


	//----- nvinfo : EIATTR_MERCURY_ISA_VERSION
	.align		4
        /*0080*/ 	.byte	0x03, 0x5f
        /*0082*/ 	.short	0x0101


	//----- nvinfo : EIATTR_COOP_GROUP_MASK_REGIDS
	.align		4
        /*0084*/ 	.byte	0x04, 0x29
        /*0086*/ 	.short	(.L_57 - .L_56)


	//   ....[0]....
.L_56:
        /*0088*/ 	.word	0x05000010


	//   ....[1]....
        /*008c*/ 	.word	0x0500000f


	//   ....[2]....
        /*0090*/ 	.word	0x05000011


	//   ....[3]....
        /*0094*/ 	.word	0x05000012


	//   ....[4]....
        /*0098*/ 	.word	0x0500000a


	//   ....[5]....
        /*009c*/ 	.word	0x0500000f


	//   ....[6]....
        /*00a0*/ 	.word	0x05000011


	//   ....[7]....
        /*00a4*/ 	.word	0x05000012


	//   ....[8]....
        /*00a8*/ 	.word	0x05000010


	//   ....[9]....
        /*00ac*/ 	.word	0x0500000f


	//   ....[10]....
        /*00b0*/ 	.word	0x05000011


	//   ....[11]....
        /*00b4*/ 	.word	0x05000012


	//   ....[12]....
        /*00b8*/ 	.word	0x05000010


	//   ....[13]....
        /*00bc*/ 	.word	0x0500000f


	//   ....[14]....
        /*00c0*/ 	.word	0x05000011


	//   ....[15]....
        /*00c4*/ 	.word	0x05000012


	//   ....[16]....
        /*00c8*/ 	.word	0x05000010


	//   ....[17]....
        /*00cc*/ 	.word	0x0500000f


	//   ....[18]....
        /*00d0*/ 	.word	0x05000012


	//   ....[19]....
        /*00d4*/ 	.word	0x0500000b


	//   ....[20]....
        /*00d8*/ 	.word	0x0500000a


	//   ....[21]....
        /*00dc*/ 	.word	0x0500000a


	//   ....[22]....
        /*00e0*/ 	.word	0x0500000a


	//   ....[23]....
        /*00e4*/ 	.word	0x0500000a


	//   ....[24]....
        /*00e8*/ 	.word	0x0500000a


	//   ....[25]....
        /*00ec*/ 	.word	0x0500000a


	//   ....[26]....
        /*00f0*/ 	.word	0x0500000a


	//   ....[27]....
        /*00f4*/ 	.word	0x0500000a


	//   ....[28]....
        /*00f8*/ 	.word	0x0500000a


	//   ....[29]....
        /*00fc*/ 	.word	0x0500000a


	//   ....[30]....
        /*0100*/ 	.word	0x0500000a


	//   ....[31]....
        /*0104*/ 	.word	0x0500000a


	//   ....[32]....
        /*0108*/ 	.word	0x0500000a


	//   ....[33]....
        /*010c*/ 	.word	0x0500000a


	//   ....[34]....
        /*0110*/ 	.word	0x0500000a


	//   ....[35]....
        /*0114*/ 	.word	0x0500000a


	//   ....[36]....
        /*0118*/ 	.word	0x0500000a


	//   ....[37]....
        /*011c*/ 	.word	0x0500000a


	//   ....[38]....
        /*0120*/ 	.word	0x0500000a


	//   ....[39]....
        /*0124*/ 	.word	0x0500000a


	//----- nvinfo : EIATTR_COOP_GROUP_INSTR_OFFSETS
	.align		4
.L_57:
        /*0128*/ 	.byte	0x04, 0x28
        /*012a*/ 	.short	(.L_59 - .L_58)


	//   ....[0]....
.L_58:
        /*012c*/ 	.word	0x00000e00


	//   ....[1]....
        /*0130*/ 	.word	0x00000e30


	//   ....[2]....
        /*0134*/ 	.word	0x00000e50


	//   ....[3]....
        /*0138*/ 	.word	0x00000e60


	//   ....[4]....
        /*013c*/ 	.word	0x00000ee0


	//   ....[5]....
        /*0140*/ 	.word	0x00000f00


	//   ....[6]....
        /*0144*/ 	.word	0x00000f70


	//   ....[7]....
        /*0148*/ 	.word	0x00000f90


	//   ....[8]....
        /*014c*/ 	.word	0x00001000


	//   ....[9]....
        /*0150*/ 	.word	0x00001020


	//   ....[10]....
        /*0154*/ 	.word	0x00001090


	//   ....[11]....
        /*0158*/ 	.word	0x000010b0


	//   ....[12]....
        /*015c*/ 	.word	0x00001120


	//   ....[13]....
        /*0160*/ 	.word	0x00001140


	//   ....[14]....
        /*0164*/ 	.word	0x000011b0


	//   ....[15]....
        /*0168*/ 	.word	0x000011d0


	//   ....[16]....
        /*016c*/ 	.word	0x00001240


	//   ....[17]....
        /*0170*/ 	.word	0x00001260


	//   ....[18]....
        /*0174*/ 	.word	0x000012c0


	//   ....[19]....
        /*0178*/ 	.word	0x000012e0


	//   ....[20]....
        /*017c*/ 	.word	0x000014f0


	//   ....[21]....
        /*0180*/ 	.word	0x00001590


	//   ....[22]....
        /*0184*/ 	.word	0x00001620


	//   ....[23]....
        /*0188*/ 	.word	0x000016c0


	//   ....[24]....
        /*018c*/ 	.word	0x00001760


	//   ....[25]....
        /*0190*/ 	.word	0x00001800


	//   ....[26]....
        /*0194*/ 	.word	0x00001890


	//   ....[27]....
        /*0198*/ 	.word	0x00001930


	//   ....[28]....
        /*019c*/ 	.word	0x000019d0


	//   ....[29]....
        /*01a0*/ 	.word	0x00001a70


	//   ....[30]....
        /*01a4*/ 	.word	0x00001b00


	//   ....[31]....
        /*01a8*/ 	.word	0x00001ba0


	//   ....[32]....
        /*01ac*/ 	.word	0x00001c40


	//   ....[33]....
        /*01b0*/ 	.word	0x00001ce0


	//   ....[34]....
        /*01b4*/ 	.word	0x00001d70


	//   ....[35]....
        /*01b8*/ 	.word	0x00001e10


	//   ....[36]....
        /*01bc*/ 	.word	0x00001eb0


	//   ....[37]....
        /*01c0*/ 	.word	0x00001f50


	//   ....[38]....
        /*01c4*/ 	.word	0x00001fe0


	//   ....[39]....
        /*01c8*/ 	.word	0x00002060


	//----- nvinfo : EIATTR_VRC_CTA_INIT_COUNT
	.align		4
.L_59:
        /*01cc*/ 	.byte	0x02, 0x4a
	.zero		1
	.zero		1


	//----- nvinfo : EIATTR_EXIT_INSTR_OFFSETS
	.align		4
        /*01d0*/ 	.byte	0x04, 0x1c
        /*01d2*/ 	.short	(.L_61 - .L_60)


	//   ....[0]....
.L_60:
        /*01d4*/ 	.word	0x00000060


	//   ....[1]....
        /*01d8*/ 	.word	0x00000110


	//   ....[2]....
        /*01dc*/ 	.word	0x000001b0


	//   ....[3]....
        /*01e0*/ 	.word	0x00000210


	//   ....[4]....
        /*01e4*/ 	.word	0x000002b0


	//   ....[5]....
        /*01e8*/ 	.word	0x000003e0


	//   ....[6]....
        /*01ec*/ 	.word	0x00001470


	//----- nvinfo : EIATTR_CRS_STACK_SIZE
	.align		4
.L_61:
        /*01f0*/ 	.byte	0x04, 0x1e
        /*01f2*/ 	.short	(.L_63 - .L_62)
.L_62:
        /*01f4*/ 	.word	0x00000000


	//----- nvinfo : EIATTR_CBANK_PARAM_SIZE
	.align		4
.L_63:
        /*01f8*/ 	.byte	0x03, 0x19
        /*01fa*/ 	.short	0x0030


	//----- nvinfo : EIATTR_PARAM_CBANK
	.align		4
        /*01fc*/ 	.byte	0x04, 0x0a
        /*01fe*/ 	.short	(.L_65 - .L_64)
	.align		4
.L_64:
        /*0200*/ 	.word	index@(.nv.constant0.aroonosc_batch_f32)
        /*0204*/ 	.short	0x0380
        /*0206*/ 	.short	0x0030


	//----- nvinfo : EIATTR_SW_WAR
	.align		4
.L_65:
        /*0208*/ 	.byte	0x04, 0x36
        /*020a*/ 	.short	(.L_67 - .L_66)
.L_66:
        /*020c*/ 	.word	0x00000008
.L_67:


//--------------------- .nv.callgraph             --------------------------
	.section	.nv.callgraph,"",@"SHT_CUDA_CALLGRAPH"
	.align	4
	.sectionentsize	8
	.align		4
        /*0000*/ 	.word	0x00000000
	.align		4
        /*0004*/ 	.word	0xffffffff
	.align		4
        /*0008*/ 	.word	0x00000000
	.align		4
        /*000c*/ 	.word	0xfffffffe
	.align		4
        /*0010*/ 	.word	0x00000000
	.align		4
        /*0014*/ 	.word	0xfffffffd
	.align		4
        /*0018*/ 	.word	0x00000000
	.align		4
        /*001c*/ 	.word	0xfffffffc


//--------------------- .text.aroonosc_many_series_one_param_f32 --------------------------
	.section	.text.aroonosc_many_series_one_param_f32,"ax",@progbits
	.align	128
        .global         aroonosc_many_series_one_param_f32
        .type           aroonosc_many_series_one_param_f32,@function
        .size           aroonosc_many_series_one_param_f32,(.L_x_72 - aroonosc_many_series_one_param_f32)
        .other          aroonosc_many_series_one_param_f32,@"STO_CUDA_ENTRY STV_DEFAULT"
aroonosc_many_series_one_param_f32:
.text.aroonosc_many_series_one_param_f32:
[----:B------:R-:W-:Y:S01]  /*0000*/  LDC R1, c[0x0][0x37c] ;  /* 0x0000df00ff017b82 */ /* 0x000fe20000000800 */
[----:B------:R-:W0:Y:S07]  /*0010*/  S2R R3, SR_CTAID.X ;  /* 0x0000000000037919 */ /* 0x000e2e0000002500 */
[----:B------:R-:W1:Y:S02]  /*0020*/  LDC.64 R4, c[0x0][0x398] ;  /* 0x0000e600ff047b82 */ /* 0x000e640000000a00 */
[----:B-1----:R-:W-:-:S04]  /*0030*/  ISETP.GE.AND P0, PT, R5, 0x1, PT ;  /* 0x000000010500780c */ /* 0x002fc80003f06270 */
[----:B0-----:R-:W-:-:S13]  /*0040*/  ISETP.GE.OR P0, PT, R3, R4, !P0 ;  /* 0x000000040300720c */ /* 0x001fda0004706670 */
[----:B------:R-:W-:Y:S05]  /*0050*/  @P0 EXIT ;  /* 0x000000000000094d */ /* 0x000fea0003800000 */
[----:B------:R-:W0:Y:S01]  /*0060*/  LDCU UR4, c[0x0][0x3a0] ;  /* 0x00007400ff0477ac */ /* 0x000e220008000800 */
[----:B------:R-:W1:Y:S01]  /*0070*/  LDCU.64 UR6, c[0x0][0x358] ;  /* 0x00006b00ff0677ac */ /* 0x000e620008000a00 */
[----:B0-----:R-:W-:-:S09]  /*0080*/  UISETP.GT.AND UP0, UPT, UR4, URZ, UPT ;  /* 0x000000ff0400728c */ /* 0x001fd2000bf04270 */
[----:B-1----:R-:W-:Y:S05]  /*0090*/  BRA.U UP0, `(.L_x_0) ;  /* 0x0000000100347547 */ /* 0x002fea000b800000 */
[----:B------:R-:W0:Y:S02]  /*00a0*/  S2R R0, SR_TID.X ;  /* 0x0000000000007919 */ /* 0x000e240000002100 */
[----:B0-----:R-:W-:-:S13]  /*00b0*/  ISETP.GE.U32.AND P0, PT, R0, R5, PT ;  /* 0x000000050000720c */ /* 0x001fda0003f06070 */
[----:B------:R-:W-:Y:S05]  /*00c0*/  @P0 EXIT ;  /* 0x000000000000094d */ /* 0x000fea0003800000 */
[----:B------:R-:W0:Y:S01]  /*00d0*/  LDC.64 R8, c[0x0][0x3a8] ;  /* 0x0000ea00ff087b82 */ /* 0x000e220000000a00 */
[----:B------:R-:W-:Y:S01]  /*00e0*/  IMAD.MOV.U32 R11, RZ, RZ, 0x7fffffff ;  /* 0x7fffffffff0b7424 */ /* 0x000fe200078e00ff */
[----:B------:R-:W1:Y:S06]  /*00f0*/  LDCU UR4, c[0x0][0x360] ;  /* 0x00006c00ff0477ac */ /* 0x000e6c0008000800 */
.L_x_1:
[C---:B--2---:R-:W-:Y:S02]  /*0100*/  IMAD R7, R0.reuse, R4, R3 ;  /* 0x0000000400077224 */ /* 0x044fe400078e0203 */
[----:B-1----:R-:W-:Y:S02]  /*0110*/  VIADD R0, R0, UR4 ;  /* 0x0000000400007c36 */ /* 0x002fe40008000000 */
[----:B0-----:R-:W-:-:S03]  /*0120*/  IMAD.WIDE R6, R7, 0x4, R8 ;  /* 0x0000000407067825 */ /* 0x001fc600078e0208 */
[----:B------:R-:W-:Y:S02]  /*0130*/  ISETP.GE.AND P0, PT, R0, R5, PT ;  /* 0x000000050000720c */ /* 0x000fe40003f06270 */
[----:B------:R2:W-:Y:S11]  /*0140*/  STG.E desc[UR6][R6.64], R11 ;  /* 0x0000000b06007986 */ /* 0x0005f6000c101906 */
[----:B------:R-:W-:Y:S05]  /*0150*/  @!P0 BRA `(.L_x_1) ;  /* 0xfffffffc00e88947 */ /* 0x000fea000383ffff */
[----:B------:R-:W-:Y:S05]  /*0160*/  EXIT ;  /* 0x000000000000794d */ /* 0x000fea0003800000 */
.L_x_0:
[----:B------:R-:W0:Y:S02]  /*0170*/  LDC.64 R6, c[0x0][0x390] ;  /* 0x0000e400ff067b82 */ /* 0x000e240000000a00 */
[----:B0-----:R-:W-:-:S05]  /*0180*/  IMAD.WIDE.U32 R6, R3, 0x4, R6 ;  /* 0x0000000403067825 */ /* 0x001fca00078e0006 */
[----:B------:R-:W2:Y:S02]  /*0190*/  LDG.E.CONSTANT R0, desc[UR6][R6.64] ;  /* 0x0000000606007981 */ /* 0x000ea4000c1e9900 */
[----:B--2---:R-:W-:-:S05]  /*01a0*/  VIMNMX R0, PT, PT, RZ, R0, !PT ;  /* 0x00000000ff007248 */ /* 0x004fca0007fe0100 */
[----:B------:R-:W-:-:S05]  /*01b0*/  VIADD R2, R0, UR4 ;  /* 0x0000000400027c36 */ /* 0x000fca0008000000 */
[----:B------:R-:W-:-:S13]  /*01c0*/  ISETP.GE.U32.AND P0, PT, R2, R5, PT ;  /* 0x000000050200720c */ /* 0x000fda0003f06070 */
[----:B------:R-:W-:Y:S05]  /*01d0*/  @!P0 BRA `(.L_x_2) ;  /* 0x0000000000348947 */ /* 0x000fea0003800000 */
[----:B------:R-:W0:Y:S02]  /*01e0*/  S2R R0, SR_TID.X ;  /* 0x0000000000007919 */ /* 0x000e240000002100 */
[----:B0-----:R-:W-:-:S13]  /*01f0*/  ISETP.GE.U32.AND P0, PT, R0, R5, PT ;  /* 0x000000050000720c */ /* 0x001fda0003f06070 */
[----:B------:R-:W-:Y:S05]  /*0200*/  @P0 EXIT ;  /* 0x000000000000094d */ /* 0x000fea0003800000 */
[----:B------:R-:W0:Y:S01]  /*0210*/  LDC.64 R8, c[0x0][0x3a8] ;  /* 0x0000ea00ff087b82 */ /* 0x000e220000000a00 */
[----:B------:R-:W-:Y:S01]  /*0220*/  IMAD.MOV.U32 R11, RZ, RZ, 0x7fffffff ;  /* 0x7fffffffff0b7424 */ /* 0x000fe200078e00ff */
[----:B------:R-:W1:Y:S06]  /*0230*/  LDCU UR4, c[0x0][0x360] ;  /* 0x00006c00ff0477ac */ /* 0x000e6c0008000800 */
.L_x_3:
[C---:B--2---:R-:W-:Y:S02]  /*0240*/  IMAD R7, R0.reuse, R4, R3 ;  /* 0x0000000400077224 */ /* 0x044fe400078e0203 */
[----:B-1----:R-:W-:Y:S02]  /*0250*/  VIADD R0, R0, UR4 ;  /* 0x0000000400007c36 */ /* 0x002fe40008000000 */
[----:B0-----:R-:W-:-:S03]  /*0260*/  IMAD.WIDE R6, R7, 0x4, R8 ;  /* 0x0000000407067825 */ /* 0x001fc600078e0208 */
[----:B------:R-:W-:Y:S02]  /*0270*/  ISETP.GE.AND P0, PT, R0, R5, PT ;  /* 0x000000050000720c */ /* 0x000fe40003f06270 */
[----:B------:R2:W-:Y:S11]  /*0280*/  STG.E desc[UR6][R6.64], R11 ;  /* 0x0000000b06007986 */ /* 0x0005f6000c101906 */
[----:B------:R-:W-:Y:S05]  /*0290*/  @!P0 BRA `(.L_x_3) ;  /* 0xfffffffc00e88947 */ /* 0x000fea000383ffff */
[----:B------:R-:W-:Y:S05]  /*02a0*/  EXIT ;  /* 0x000000000000794d */ /* 0x000fea0003800000 */
.L_x_2:
[----:B------:R-:W0:Y:S01]  /*02b0*/  S2R R5, SR_TID.X ;  /* 0x0000000000057919 */ /* 0x000e220000002100 */
[----:B------:R-:W-:Y:S01]  /*02c0*/  BSSY.RECONVERGENT B0, `(.L_x_4) ;  /* 0x000000d000007945 */ /* 0x000fe20003800200 */
[C---:B0-----:R-:W-:Y:S02]  /*02d0*/  ISETP.GE.U32.AND P0, PT, R5.reuse, R2, PT ;  /* 0x000000020500720c */ /* 0x041fe40003f06070 */
[----:B------:R-:W-:-:S11]  /*02e0*/  ISETP.NE.AND P1, PT, R5, RZ, PT ;  /* 0x000000ff0500720c */ /* 0x000fd60003f25270 */
[----:B------:R-:W-:Y:S05]  /*02f0*/  @P0 BRA `(.L_x_5) ;  /* 0x0000000000240947 */ /* 0x000fea0003800000 */
[----:B------:R-:W0:Y:S01]  /*0300*/  LDC R10, c[0x0][0x360] ;  /* 0x0000d800ff0a7b82 */ /* 0x000e220000000800 */
[----:B------:R-:W-:-:S07]  /*0310*/  IMAD.MOV.U32 R11, RZ, RZ, 0x7fffffff ;  /* 0x7fffffffff0b7424 */ /* 0x000fce00078e00ff */
[----:B------:R-:W1:Y:S02]  /*0320*/  LDC.64 R8, c[0x0][0x3a8] ;  /* 0x0000ea00ff087b82 */ /* 0x000e640000000a00 */
.L_x_6:
[----:B--2---:R-:W-:Y:S02]  /*0330*/  IMAD R7, R5, R4, R3 ;  /* 0x0000000405077224 */ /* 0x004fe400078e0203 */
[----:B0-----:R-:W-:Y:S02]  /*0340*/  IMAD.IADD R5, R10, 0x1, R5 ;  /* 0x000000010a057824 */ /* 0x001fe400078e0205 */
[----:B-1----:R-:W-:-:S03]  /*0350*/  IMAD.WIDE R6, R7, 0x4, R8 ;  /* 0x0000000407067825 */ /* 0x002fc600078e0208 */
[----:B------:R-:W-:Y:S02]  /*0360*/  ISETP.GE.AND P0, PT, R5, R2, PT ;  /* 0x000000020500720c */ /* 0x000fe40003f06270 */
[----:B------:R2:W-:Y:S11]  /*0370*/  STG.E desc[UR6][R6.64], R11 ;  /* 0x0000000b06007986 */ /* 0x0005f6000c101906 */
[----:B------:R-:W-:Y:S05]  /*0380*/  @!P0 BRA `(.L_x_6) ;  /* 0xfffffffc00e88947 */ /* 0x000fea000383ffff */
.L_x_5:
[----:B------:R-:W-:Y:S05]  /*0390*/  BSYNC.RECONVERGENT B0 ;  /* 0x0000000000007941 */ /* 0x000fea0003800200 */
.L_x_4:
[----:B------:R-:W-:Y:S05]  /*03a0*/  @P1 EXIT ;  /* 0x000000000000194d */ /* 0x000fea0003800000 */
[----:B------:R-:W-:Y:S01]  /*03b0*/  I2FP.F32.U32 R5, UR4 ;  /* 0x0000000400057c45 */ /* 0x000fe20008201000 */
[----:B------:R-:W-:Y:S02]  /*03c0*/  UMOV UR4, 0x42c80000 ;  /* 0x42c8000000047882 */ /* 0x000fe40000000000 */
[----:B------:R-:W-:Y:S01]  /*03d0*/  IMAD.U32 R8, RZ, RZ, UR4 ;  /* 0x00000004ff087e24 */ /* 0x000fe2000f8e00ff */
[----:B------:R-:W2:Y:S08]  /*03e0*/  MUFU.RCP R4, R5 ;  /* 0x0000000500047308 */ /* 0x000eb00000001000 */
[----:B------:R-:W0:Y:S01]  /*03f0*/  FCHK P0, R8, R5 ;  /* 0x0000000508007302 */ /* 0x000e220000000000 */
[----:B--2---:R-:W-:-:S04]  /*0400*/  FFMA R7, -R5, R4, 1 ;  /* 0x3f80000005077423 */ /* 0x004fc80000000104 */
[----:B------:R-:W-:-:S04]  /*0410*/  FFMA R4, R4, R7, R4 ;  /* 0x0000000704047223 */ /* 0x000fc80000000004 */
[----:B------:R-:W-:-:S04]  /*0420*/  FFMA R6, R4, 100, RZ ;  /* 0x42c8000004067823 */ /* 0x000fc800000000ff */
[----:B------:R-:W-:-:S04]  /*0430*/  FFMA R7, -R5, R6, 100 ;  /* 0x42c8000005077423 */ /* 0x000fc80000000106 */
[----:B------:R-:W-:Y:S01]  /*0440*/  FFMA R4, R4, R7, R6 ;  /* 0x0000000704047223 */ /* 0x000fe20000000006 */
[----:B0-----:R-:W-:Y:S06]  /*0450*/  @!P0 BRA `(.L_x_7) ;  /* 0x00000000000c8947 */ /* 0x001fec0003800000 */
[----:B------:R-:W-:-:S07]  /*0460*/  MOV R6, 0x480 ;  /* 0x0000048000067802 */ /* 0x000fce0000000f00 */
[----:B------:R-:W-:Y:S05]  /*0470*/  CALL.REL.NOINC `($__internal_0_$__cuda_sm3x_div_rn_noftz_f32_slowpath) ;  /* 0x0000000c00bc7944 */ /* 0x000fea0003c00000 */
[----:B------:R-:W-:-:S07]  /*0480*/  IMAD.MOV.U32 R4, RZ, RZ, R5 ;  /* 0x000000ffff047224 */ /* 0x000fce00078e0005 */
.L_x_7:
[----:B------:R-:W-:Y:S01]  /*0490*/  PRMT R5, RZ, 0x7610, R5 ;  /* 0x00007610ff057816 */ /* 0x000fe20000000005 */
[----:B------:R-:W-:Y:S01]  /*04a0*/  UMOV UR4, URZ ;  /* 0x000000ff00047c82 */ /* 0x000fe20008000000 */
[----:B------:R-:W-:-:S07]  /*04b0*/  PRMT R7, RZ, 0x7610, R7 ;  /* 0x00007610ff077816 */ /* 0x000fce0000000007 */
.L_x_13:
[----:B0-----:R-:W0:Y:S01]  /*04c0*/  LDC R6, c[0x0][0x398] ;  /* 0x0000e600ff067b82 */ /* 0x001e220000000800 */
[----:B------:R-:W1:Y:S07]  /*04d0*/  LDCU UR5, c[0x0][0x3a0] ;  /* 0x00007400ff0577ac */ /* 0x000e6e0008000800 */
[----:B------:R-:W2:Y:S08]  /*04e0*/  LDC.64 R12, c[0x0][0x380] ;  /* 0x0000e000ff0c7b82 */ /* 0x000eb00000000a00 */
[----:B------:R-:W3:Y:S01]  /*04f0*/  LDC.64 R14, c[0x0][0x388] ;  /* 0x0000e200ff0e7b82 */ /* 0x000ee20000000a00 */
[----:B-1----:R-:W-:-:S04]  /*0500*/  VIADD R9, R2, -UR5 ;  /* 0x8000000502097c36 */ /* 0x002fc80008000000 */
[----:B0-----:R-:W-:-:S04]  /*0510*/  IMAD R17, R9, R6, R3 ;  /* 0x0000000609117224 */ /* 0x001fc800078e0203 */
[----:B--2--5:R-:W-:-:S06]  /*0520*/  IMAD.WIDE R24, R17, 0x4, R12 ;  /* 0x0000000411187825 */ /* 0x024fcc00078e020c */
[----:B------:R0:W5:Y:S01]  /*0530*/  LDG.E.CONSTANT R24, desc[UR6][R24.64] ;  /* 0x0000000618187981 */ /* 0x000162000c1e9900 */
[----:B---3--:R-:W-:-:S05]  /*0540*/  IMAD.WIDE R16, R17, 0x4, R14 ;  /* 0x0000000411107825 */ /* 0x008fca00078e020e */
[----:B------:R0:W5:Y:S01]  /*0550*/  LDG.E.CONSTANT R22, desc[UR6][R16.64] ;  /* 0x0000000610167981 */ /* 0x000162000c1e9900 */
[----:B------:R-:W-:-:S05]  /*0560*/  VIADD R10, R0, UR4 ;  /* 0x00000004000a7c36 */ /* 0x000fca0008000000 */
[----:B------:R-:W-:-:S05]  /*0570*/  VIADDMNMX R11, R10, 0x1, R2, !PT ;  /* 0x000000010a0b7846 */ /* 0x000fca0007800102 */
[----:B------:R-:W-:-:S05]  /*0580*/  IMAD.IADD R8, R10, 0x1, -R11 ;  /* 0x000000010a087824 */ /* 0x000fca00078e0a0b */
[----:B------:R-:W-:Y:S01]  /*0590*/  ISETP.GT.U32.AND P0, PT, R8, -0x8, PT ;  /* 0xfffffff80800780c */ /* 0x000fe20003f04070 */
[--C-:B------:R-:W-:Y:S02]  /*05a0*/  IMAD.MOV.U32 R23, RZ, RZ, R9.reuse ;  /* 0x000000ffff177224 */ /* 0x100fe400078e0009 */
[----:B------:R-:W-:-:S10]  /*05b0*/  IMAD.MOV.U32 R8, RZ, RZ, R9 ;  /* 0x000000ffff087224 */ /* 0x000fd400078e0009 */
[----:B0-----:R-:W-:Y:S05]  /*05c0*/  @P0 BRA `(.L_x_8) ;  /* 0x0000000400880947 */ /* 0x001fea0003800000 */
[----:B------:R-:W-:Y:S02]  /*05d0*/  IMAD.IADD R25, R11, 0x1, -R10 ;  /* 0x000000010b197824 */ /* 0x000fe400078e0a0a */
[----:B------:R-:W-:Y:S02]  /*05e0*/  IMAD R16, R6, R9, R6 ;  /* 0x0000000906107224 */ /* 0x000fe400078e0206 */
[----:B------:R-:W-:Y:S01]  /*05f0*/  VIADD R10, R9, 0x4 ;  /* 0x00000004090a7836 */ /* 0x000fe20000000000 */
[----:B------:R-:W-:Y:S01]  /*0600*/  LOP3.LUT R25, R25, 0xfffffff8, RZ, 0xc0, !PT ;  /* 0xfffffff819197812 */ /* 0x000fe200078ec0ff */
[--C-:B------:R-:W-:Y:S02]  /*0610*/  IMAD.MOV.U32 R23, RZ, RZ, R9.reuse ;  /* 0x000000ffff177224 */ /* 0x100fe400078e0009 */
[----:B------:R-:W-:Y:S02]  /*0620*/  IMAD.MOV.U32 R8, RZ, RZ, R9 ;  /* 0x000000ffff087224 */ /* 0x000fe400078e0009 */
[----:B------:R-:W-:-:S02]  /*0630*/  IMAD.IADD R9, R16, 0x1, R3 ;  /* 0x0000000110097824 */ /* 0x000fc400078e0203 */
[----:B------:R-:W-:-:S07]  /*0640*/  IMAD.MOV R25, RZ, RZ, -R25 ;  /* 0x000000ffff197224 */ /* 0x000fce00078e0a19 */
.L_x_9:
[----:B------:R-:W-:-:S05]  /*0650*/  IMAD.WIDE R20, R9, 0x4, R12 ;  /* 0x0000000409147825 */ /* 0x000fca00078e020c */
[----:B------:R0:W2:Y:S02]  /*0660*/  LDG.E.CONSTANT R19, desc[UR6][R20.64] ;  /* 0x0000000614137981 */ /* 0x0000a4000c1e9900 */
[----:B0-----:R-:W-:-:S05]  /*0670*/  IMAD.WIDE R20, R6, 0x4, R20 ;  /* 0x0000000406147825 */ /* 0x001fca00078e0214 */
[----:B------:R-:W3:Y:S01]  /*0680*/  LDG.E.CONSTANT R26, desc[UR6][R20.64] ;  /* 0x00000006141a7981 */ /* 0x000ee2000c1e9900 */
[----:B------:R-:W-:-:S05]  /*0690*/  IMAD.WIDE R16, R9, 0x4, R14 ;  /* 0x0000000409107825 */ /* 0x000fca00078e020e */
[----:B------:R0:W4:Y:S02]  /*06a0*/  LDG.E.CONSTANT R29, desc[UR6][R16.64] ;  /* 0x00000006101d7981 */ /* 0x000124000c1e9900 */
[----:B0-----:R-:W-:Y:S01]  /*06b0*/  IMAD.WIDE R16, R6, 0x4, R16 ;  /* 0x0000000406107825 */ /* 0x001fe200078e0210 */
[----:B--2--5:R-:W-:-:S04]  /*06c0*/  FSETP.GT.AND P0, PT, R19, R24, PT ;  /* 0x000000181300720b */ /* 0x024fc80003f04000 */
[----:B------:R-:W-:Y:S02]  /*06d0*/  FSEL R27, R19, R24, P0 ;  /* 0x00000018131b7208 */ /* 0x000fe40000000000 */
[----:B------:R0:W2:Y:S01]  /*06e0*/  LDG.E.CONSTANT R24, desc[UR6][R16.64] ;  /* 0x0000000610187981 */ /* 0x0000a2000c1e9900 */
[----:B------:R-:W-:-:S04]  /*06f0*/  IMAD.WIDE R18, R6, 0x4, R20 ;  /* 0x0000000406127825 */ /* 0x000fc800078e0214 */
[----:B------:R-:W-:Y:S01]  /*0700*/  IMAD.WIDE R20, R6, 0x4, R16 ;  /* 0x0000000406147825 */ /* 0x000fe200078e0210 */
[----:B---3--:R-:W-:-:S04]  /*0710*/  FSETP.GT.AND P1, PT, R26, R27, PT ;  /* 0x0000001b1a00720b */ /* 0x008fc80003f24000 */
[----:B------:R-:W3:Y:S01]  /*0720*/  LDG.E.CONSTANT R28, desc[UR6][R20.64] ;  /* 0x00000006141c7981 */ /* 0x000ee2000c1e9900 */
[----:B------:R-:W-:-:S03]  /*0730*/  FSEL R26, R26, R27, P1 ;  /* 0x0000001b1a1a7208 */ /* 0x000fc60000800000 */
[----:B------:R1:W3:Y:S01]  /*0740*/  LDG.E.CONSTANT R27, desc[UR6][R18.64] ;  /* 0x00000006121b7981 */ /* 0x0002e2000c1e9900 */
[----:B----4-:R-:W-:-:S04]  /*0750*/  FSETP.GEU.AND P2, PT, R29, R22, PT ;  /* 0x000000161d00720b */ /* 0x010fc80003f4e000 */
[----:B------:R-:W-:Y:S01]  /*0760*/  FSEL R29, R29, R22, !P2 ;  /* 0x000000161d1d7208 */ /* 0x000fe20005000000 */
[----:B------:R-:W-:-:S05]  /*0770*/  VIADD R22, R10, 0xfffffffd ;  /* 0xfffffffd0a167836 */ /* 0x000fca0000000000 */
[----:B0-----:R-:W-:Y:S01]  /*0780*/  SEL R17, R22, R8, P0 ;  /* 0x0000000816117207 */ /* 0x001fe20000000000 */
[----:B------:R-:W-:Y:S02]  /*0790*/  VIADD R8, R10, 0xfffffffe ;  /* 0xfffffffe0a087836 */ /* 0x000fe40000000000 */
[----:B-1----:R-:W-:-:S03]  /*07a0*/  IMAD.WIDE R18, R6, 0x4, R18 ;  /* 0x0000000406127825 */ /* 0x002fc600078e0212 */
[----:B------:R-:W-:Y:S02]  /*07b0*/  SEL R16, R8, R17, P1 ;  /* 0x0000001108107207 */ /* 0x000fe40000800000 */
[----:B------:R-:W4:Y:S01]  /*07c0*/  LDG.E.CONSTANT R17, desc[UR6][R18.64] ;  /* 0x0000000612117981 */ /* 0x000f22000c1e9900 */
[----:B------:R-:W-:Y:S01]  /*07d0*/  IMAD.WIDE R20, R6, 0x4, R20 ;  /* 0x0000000406147825 */ /* 0x000fe200078e0214 */
[----:B--2---:R-:W-:-:S04]  /*07e0*/  FSETP.GEU.AND P3, PT, R24, R29, PT ;  /* 0x0000001d1800720b */ /* 0x004fc80003f6e000 */
[----:B------:R-:W-:Y:S01]  /*07f0*/  FSEL R29, R24, R29, !P3 ;  /* 0x0000001d181d7208 */ /* 0x000fe20005800000 */
[----:B------:R-:W-:-:S08]  /*0800*/  VIADD R24, R10, 0xffffffff ;  /* 0xffffffff0a187836 */ /* 0x000fd00000000000 */
[----:B------:R-:W-:Y:S01]  /*0810*/  @P3 SEL R8, R22, R23, !P2 ;  /* 0x0000001716083207 */ /* 0x000fe20005000000 */
[----:B------:R-:W-:Y:S01]  /*0820*/  IMAD.WIDE R22, R6, 0x4, R18 ;  /* 0x0000000406167825 */ /* 0x000fe200078e0212 */
[CC--:B---3--:R-:W-:Y:S01]  /*0830*/  FSETP.GT.AND P0, PT, R27.reuse, R26.reuse, PT ;  /* 0x0000001a1b00720b */ /* 0x0c8fe20003f04000 */
[----:B------:R-:W2:Y:S01]  /*0840*/  LDG.E.CONSTANT R19, desc[UR6][R20.64] ;  /* 0x0000000614137981 */ /* 0x000ea2000c1e9900 */
[----:B------:R-:W-:Y:S02]  /*0850*/  FSETP.GEU.AND P1, PT, R28, R29, PT ;  /* 0x0000001d1c00720b */ /* 0x000fe40003f2e000 */
[----:B------:R-:W-:Y:S02]  /*0860*/  FSEL R26, R27, R26, P0 ;  /* 0x0000001a1b1a7208 */ /* 0x000fe40000000000 */
[C---:B------:R-:W-:Y:S02]  /*0870*/  SEL R27, R24.reuse, R16, P0 ;  /* 0x00000010181b7207 */ /* 0x040fe40000000000 */
[----:B------:R0:W3:Y:S01]  /*0880*/  LDG.E.CONSTANT R16, desc[UR6][R22.64] ;  /* 0x0000000616107981 */ /* 0x0000e2000c1e9900 */
[----:B------:R-:W-:-:S02]  /*0890*/  SEL R8, R24, R8, !P1 ;  /* 0x0000000818087207 */ /* 0x000fc40004800000 */
[----:B------:R-:W-:Y:S01]  /*08a0*/  FSEL R24, R28, R29, !P1 ;  /* 0x0000001d1c187208 */ /* 0x000fe20004800000 */
[----:B------:R-:W-:-:S05]  /*08b0*/  IMAD.WIDE R28, R6, 0x4, R20 ;  /* 0x00000004061c7825 */ /* 0x000fca00078e0214 */
[----:B------:R1:W3:Y:S01]  /*08c0*/  LDG.E.CONSTANT R18, desc[UR6][R28.64] ;  /* 0x000000061c127981 */ /* 0x0002e2000c1e9900 */
[----:B----4-:R-:W-:Y:S01]  /*08d0*/  FSETP.GT.AND P5, PT, R17, R26, PT ;  /* 0x0000001a1100720b */ /* 0x010fe20003fa4000 */
[----:B0-----:R-:W-:-:S03]  /*08e0*/  IMAD.WIDE R22, R6, 0x4, R22 ;  /* 0x0000000406167825 */ /* 0x001fc600078e0216 */
[----:B------:R-:W-:Y:S02]  /*08f0*/  FSEL R17, R17, R26, P5 ;  /* 0x0000001a11117208 */ /* 0x000fe40002800000 */
[----:B------:R0:W4:Y:S01]  /*0900*/  LDG.E.CONSTANT R26, desc[UR6][R22.64] ;  /* 0x00000006161a7981 */ /* 0x000122000c1e9900 */
[----:B-1----:R-:W-:Y:S01]  /*0910*/  IMAD.WIDE R28, R6, 0x4, R28 ;  /* 0x00000004061c7825 */ /* 0x002fe200078e021c */
[CC--:B--2---:R-:W-:Y:S02]  /*0920*/  FSETP.GEU.AND P1, PT, R19.reuse, R24.reuse, PT ;  /* 0x000000181300720b */ /* 0x0c4fe40003f2e000 */
[CC--:B---3--:R-:W-:Y:S02]  /*0930*/  FSETP.GT.AND P0, PT, R16.reuse, R17.reuse, PT ;  /* 0x000000111000720b */ /* 0x0c8fe40003f04000 */
[----:B------:R-:W-:Y:S02]  /*0940*/  FSEL R24, R19, R24, !P1 ;  /* 0x0000001813187208 */ /* 0x000fe40004800000 */
[----:B------:R-:W-:Y:S01]  /*0950*/  FSEL R21, R16, R17, P0 ;  /* 0x0000001110157208 */ /* 0x000fe20000000000 */
[----:B------:R-:W-:-:S02]  /*0960*/  IMAD.WIDE R16, R6, 0x4, R22 ;  /* 0x0000000406107825 */ /* 0x000fc400078e0216 */
[----:B------:R1:W2:Y:S01]  /*0970*/  LDG.E.CONSTANT R22, desc[UR6][R28.64] ;  /* 0x000000061c167981 */ /* 0x0002a2000c1e9900 */
[----:B------:R-:W-:-:S03]  /*0980*/  FSETP.GEU.AND P2, PT, R18, R24, PT ;  /* 0x000000181200720b */ /* 0x000fc60003f4e000 */
[----:B------:R3:W2:Y:S01]  /*0990*/  LDG.E.CONSTANT R19, desc[UR6][R16.64] ;  /* 0x0000000610137981 */ /* 0x0006a2000c1e9900 */
[----:B0-----:R-:W-:Y:S01]  /*09a0*/  FSEL R23, R18, R24, !P2 ;  /* 0x0000001812177208 */ /* 0x001fe20005000000 */
[----:B-1----:R-:W-:-:S05]  /*09b0*/  IMAD.WIDE R28, R6, 0x4, R28 ;  /* 0x00000004061c7825 */ /* 0x002fca00078e021c */
[----:B------:R0:W2:Y:S01]  /*09c0*/  LDG.E.CONSTANT R18, desc[UR6][R28.64] ;  /* 0x000000061c127981 */ /* 0x0000a2000c1e9900 */
[----:B---3--:R-:W-:-:S05]  /*09d0*/  IMAD.WIDE R16, R6, 0x4, R16 ;  /* 0x0000000406107825 */ /* 0x008fca00078e0210 */
[----:B------:R1:W3:Y:S01]  /*09e0*/  LDG.E.CONSTANT R20, desc[UR6][R16.64] ;  /* 0x0000000610147981 */ /* 0x0002e2000c1e9900 */
[----:B0-----:R-:W-:-:S06]  /*09f0*/  IMAD.WIDE R28, R6, 0x4, R28 ;  /* 0x00000004061c7825 */ /* 0x001fcc00078e021c */
[----:B------:R-:W3:Y:S01]  /*0a00*/  LDG.E.CONSTANT R28, desc[UR6][R28.64] ;  /* 0x000000061c1c7981 */ /* 0x000ee2000c1e9900 */
[----:B-1----:R-:W-:Y:S01]  /*0a10*/  VIADD R16, R10, 0x1 ;  /* 0x000000010a107836 */ /* 0x002fe20000000000 */
[----:B----4-:R-:W-:Y:S01]  /*0a20*/  FSETP.GT.AND P3, PT, R26, R21, PT ;  /* 0x000000151a00720b */ /* 0x010fe20003f64000 */
[----:B------:R-:W-:Y:S01]  /*0a30*/  VIADD R25, R25, 0x8 ;  /* 0x0000000819197836 */ /* 0x000fe20000000000 */
[----:B------:R-:W-:Y:S02]  /*0a40*/  SEL R27, R10, R27, P5 ;  /* 0x0000001b0a1b7207 */ /* 0x000fe40002800000 */
[----:B------:R-:W-:Y:S01]  /*0a50*/  FSEL R26, R26, R21, P3 ;  /* 0x000000151a1a7208 */ /* 0x000fe20001800000 */
[----:B------:R-:W-:Y:S02]  /*0a60*/  VIADD R21, R10, 0x2 ;  /* 0x000000020a157836 */ /* 0x000fe40000000000 */
[----:B------:R-:W-:Y:S01]  /*0a70*/  IMAD R9, R6, 0x8, R9 ;  /* 0x0000000806097824 */ /* 0x000fe200078e0209 */
[----:B--2---:R-:W-:-:S04]  /*0a80*/  FSETP.GEU.AND P4, PT, R22, R23, PT ;  /* 0x000000171600720b */ /* 0x004fc80003f8e000 */
[----:B------:R-:W-:Y:S02]  /*0a90*/  FSEL R17, R22, R23, !P4 ;  /* 0x0000001716117208 */ /* 0x000fe40006000000 */
[----:B------:R-:W-:Y:S02]  /*0aa0*/  SEL R22, R16, R27, P0 ;  /* 0x0000001b10167207 */ /* 0x000fe40000000000 */
[----:B------:R-:W-:Y:S02]  /*0ab0*/  @P2 SEL R16, R10, R8, !P1 ;  /* 0x000000080a102207 */ /* 0x000fe40004800000 */
[----:B------:R-:W-:Y:S02]  /*0ac0*/  ISETP.NE.AND P2, PT, R25, RZ, PT ;  /* 0x000000ff1900720c */ /* 0x000fe40003f45270 */
[----:B------:R-:W-:Y:S01]  /*0ad0*/  FSETP.GEU.AND P5, PT, R18, R17, PT ;  /* 0x000000111200720b */ /* 0x000fe20003fae000 */
[----:B------:R-:W-:Y:S01]  /*0ae0*/  VIADD R23, R10, 0x3 ;  /* 0x000000030a177836 */ /* 0x000fe20000000000 */
[----:B------:R-:W-:-:S02]  /*0af0*/  FSETP.GT.AND P0, PT, R19, R26, PT ;  /* 0x0000001a1300720b */ /* 0x000fc40003f04000 */
[----:B------:R-:W-:Y:S02]  /*0b00*/  SEL R22, R21, R22, P3 ;  /* 0x0000001615167207 */ /* 0x000fe40001800000 */
[----:B------:R-:W-:Y:S02]  /*0b10*/  FSEL R19, R19, R26, P0 ;  /* 0x0000001a13137208 */ /* 0x000fe40000000000 */
[----:B------:R-:W-:Y:S02]  /*0b20*/  FSEL R27, R18, R17, !P5 ;  /* 0x00000011121b7208 */ /* 0x000fe40006800000 */
[----:B------:R-:W-:-:S03]  /*0b30*/  SEL R17, R23, R22, P0 ;  /* 0x0000001617117207 */ /* 0x000fc60000000000 */
[----:B------:R-:W-:Y:S01]  /*0b40*/  @P5 SEL R23, R21, R16, !P4 ;  /* 0x0000001015175207 */ /* 0x000fe20006000000 */
[----:B------:R-:W-:Y:S01]  /*0b50*/  VIADD R16, R10, 0x4 ;  /* 0x000000040a107836 */ /* 0x000fe20000000000 */
[----:B---3--:R-:W-:Y:S02]  /*0b60*/  FSETP.GT.AND P0, PT, R20, R19, PT ;  /* 0x000000131400720b */ /* 0x008fe40003f04000 */
[----:B------:R-:W-:Y:S01]  /*0b70*/  FSETP.GEU.AND P1, PT, R28, R27, PT ;  /* 0x0000001b1c00720b */ /* 0x000fe20003f2e000 */
[----:B------:R-:W-:Y:S01]  /*0b80*/  VIADD R10, R10, 0x8 ;  /* 0x000000080a0a7836 */ /* 0x000fe20000000000 */
[----:B------:R-:W-:Y:S02]  /*0b90*/  FSEL R24, R20, R19, P0 ;  /* 0x0000001314187208 */ /* 0x000fe40000000000 */
[C---:B------:R-:W-:Y:S02]  /*0ba0*/  SEL R8, R16.reuse, R17, P0 ;  /* 0x0000001110087207 */ /* 0x040fe40000000000 */
[----:B------:R-:W-:-:S02]  /*0bb0*/  SEL R23, R16, R23, !P1 ;  /* 0x0000001710177207 */ /* 0x000fc40004800000 */
[----:B------:R-:W-:Y:S01]  /*0bc0*/  FSEL R22, R28, R27, !P1 ;  /* 0x0000001b1c167208 */ /* 0x000fe20004800000 */
[----:B------:R-:W-:Y:S06]  /*0bd0*/  @P2 BRA `(.L_x_9) ;  /* 0xfffffff8009c2947 */ /* 0x000fec000383ffff */
[----:B------:R-:W-:-:S07]  /*0be0*/  VIADD R9, R10, 0xfffffffc ;  /* 0xfffffffc0a097836 */ /* 0x000fce0000000000 */
.L_x_8:
[----:B------:R-:W-:-:S04]  /*0bf0*/  IADD3 R10, PT, PT, R11, -UR4, -R0 ;  /* 0x800000040b0a7c10 */ /* 0x000fc8000fffe800 */
[----:B------:R-:W-:-:S13]  /*0c00*/  LOP3.LUT P0, RZ, R10, 0x7, RZ, 0xc0, !PT ;  /* 0x000000070aff7812 */ /* 0x000fda000780c0ff */
[----:B------:R-:W-:Y:S05]  /*0c10*/  @!P0 BRA `(.L_x_10) ;  /* 0x0000000400908947 */ /* 0x000fea0003800000 */
[----:B------:R-:W-:-:S04]  /*0c20*/  IMAD.IADD R10, R0, 0x1, R7 ;  /* 0x00000001000a7824 */ /* 0x000fc800078e0207 */
[----:B------:R-:W-:-:S05]  /*0c30*/  IMAD.MOV R10, RZ, RZ, -R10 ;  /* 0x000000ffff0a7224 */ /* 0x000fca00078e0a0a */
[----:B------:R-:W-:-:S05]  /*0c40*/  PRMT R10, R10, 0x7710, RZ ;  /* 0x000077100a0a7816 */ /* 0x000fca00000000ff */
[----:B------:R-:W-:-:S05]  /*0c50*/  IMAD.IADD R10, R11, 0x1, R10 ;  /* 0x000000010b0a7824 */ /* 0x000fca00078e020a */
[----:B------:R-:W-:-:S04]  /*0c60*/  LOP3.LUT R10, R10, 0x7, RZ, 0xc0, !PT ;  /* 0x000000070a0a7812 */ /* 0x000fc800078ec0ff */
[C---:B------:R-:W-:Y:S01]  /*0c70*/  LOP3.LUT P0, RZ, R10.reuse, 0x3, RZ, 0xc0, !PT ;  /* 0x000000030aff7812 */ /* 0x040fe2000780c0ff */
[----:B------:R-:W-:-:S05]  /*0c80*/  VIADD R16, R10, 0xffffffff ;  /* 0xffffffff0a107836 */ /* 0x000fca0000000000 */
[----:B------:R-:W-:-:S13]  /*0c90*/  ISETP.GE.U32.AND P1, PT, R16, 0x3, PT ;  /* 0x000000031000780c */ /* 0x000fda0003f26070 */
[----:B------:R-:W-:Y:S05]  /*0ca0*/  @!P1 BRA `(.L_x_11) ;  /* 0x0000000000b49947 */ /* 0x000fea0003800000 */
[----:B------:R-:W-:-:S04]  /*0cb0*/  IMAD R10, R9, R6, R6 ;  /* 0x00000006090a7224 */ /* 0x000fc800078e0206 */
[----:B------:R-:W-:-:S04]  /*0cc0*/  IMAD.IADD R19, R10, 0x1, R3 ;  /* 0x000000010a137824 */ /* 0x000fc800078e0203 */
[----:B------:R-:W-:-:S04]  /*0cd0*/  IMAD.WIDE R20, R19, 0x4, R12 ;  /* 0x0000000413147825 */ /* 0x000fc800078e020c */
[----:B------:R-:W-:Y:S01]  /*0ce0*/  IMAD.WIDE R18, R19, 0x4, R14 ;  /* 0x0000000413127825 */ /* 0x000fe200078e020e */
[----:B------:R-:W2:Y:S04]  /*0cf0*/  LDG.E.CONSTANT R27, desc[UR6][R20.64] ;  /* 0x00000006141b7981 */ /* 0x000ea8000c1e9900 */
[----:B------:R0:W3:Y:S01]  /*0d00*/  LDG.E.CONSTANT R25, desc[UR6][R18.64] ;  /* 0x0000000612197981 */ /* 0x0000e2000c1e9900 */
[----:B------:R-:W-:-:S05]  /*0d10*/  IMAD.WIDE R28, R6, 0x4, R20 ;  /* 0x00000004061c7825 */ /* 0x000fca00078e0214 */
[----:B------:R-:W4:Y:S01]  /*0d20*/  LDG.E.CONSTANT R10, desc[UR6][R28.64] ;  /* 0x000000061c0a7981 */ /* 0x000f22000c1e9900 */
[----:B0-----:R-:W-:-:S05]  /*0d30*/  IMAD.WIDE R18, R6, 0x4, R18 ;  /* 0x0000000406127825 */ /* 0x001fca00078e0212 */
[----:B------:R-:W4:Y:S01]  /*0d40*/  LDG.E.CONSTANT R26, desc[UR6][R18.64] ;  /* 0x00000006121a7981 */ /* 0x000f22000c1e9900 */
[----:B------:R-:W-:-:S04]  /*0d50*/  IMAD.WIDE R16, R6, 0x4, R28 ;  /* 0x0000000406107825 */ /* 0x000fc800078e021c */
[C---:B------:R-:W-:Y:S01]  /*0d60*/  IMAD.WIDE R20, R6.reuse, 0x4, R18 ;  /* 0x0000000406147825 */ /* 0x040fe200078e0212 */
[----:B------:R0:W4:Y:S04]  /*0d70*/  LDG.E.CONSTANT R28, desc[UR6][R16.64] ;  /* 0x00000006101c7981 */ /* 0x000128000c1e9900 */
[----:B------:R1:W4:Y:S01]  /*0d80*/  LDG.E.CONSTANT R29, desc[UR6][R20.64] ;  /* 0x00000006141d7981 */ /* 0x000322000c1e9900 */
[----:B0-----:R-:W-:-:S04]  /*0d90*/  IMAD.WIDE R16, R6, 0x4, R16 ;  /* 0x0000000406107825 */ /* 0x001fc800078e0210 */
[----:B-1----:R-:W-:Y:S02]  /*0da0*/  IMAD.WIDE R20, R6, 0x4, R20 ;  /* 0x0000000406147825 */ /* 0x002fe400078e0214 */
[----:B------:R0:W4:Y:S04]  /*0db0*/  LDG.E.CONSTANT R16, desc[UR6][R16.64] ;  /* 0x0000000610107981 */ /* 0x000128000c1e9900 */
[----:B------:R-:W4:Y:S01]  /*0dc0*/  LDG.E.CONSTANT R20, desc[UR6][R20.64] ;  /* 0x0000000614147981 */ /* 0x000f22000c1e9900 */
[C---:B------:R-:W-:Y:S02]  /*0dd0*/  VIADD R18, R9.reuse, 0x1 ;  /* 0x0000000109127836 */ /* 0x040fe40000000000 */
[----:B0-----:R-:W-:Y:S01]  /*0de0*/  VIADD R17, R9, 0x2 ;  /* 0x0000000209117836 */ /* 0x001fe20000000000 */
[----:B--2--5:R-:W-:-:S02]  /*0df0*/  FSETP.GT.AND P4, PT, R27, R24, PT ;  /* 0x000000181b00720b */ /* 0x024fc40003f84000 */
[----:B---3--:R-:W-:Y:S02]  /*0e00*/  FSETP.GEU.AND P1, PT, R25, R22, PT ;  /* 0x000000161900720b */ /* 0x008fe40003f2e000 */
[----:B------:R-:W-:Y:S02]  /*0e10*/  FSEL R27, R27, R24, P4 ;  /* 0x000000181b1b7208 */ /* 0x000fe40002000000 */
[----:B------:R-:W-:Y:S02]  /*0e20*/  FSEL R25, R25, R22, !P1 ;  /* 0x0000001619197208 */ /* 0x000fe40004800000 */
[----:B----4-:R-:W-:-:S04]  /*0e30*/  FSETP.GT.AND P3, PT, R10, R27, PT ;  /* 0x0000001b0a00720b */ /* 0x010fc80003f64000 */
[----:B------:R-:W-:Y:S02]  /*0e40*/  FSEL R27, R10, R27, P3 ;  /* 0x0000001b0a1b7208 */ /* 0x000fe40001800000 */
[----:B------:R-:W-:-:S04]  /*0e50*/  FSETP.GEU.AND P2, PT, R26, R25, PT ;  /* 0x000000191a00720b */ /* 0x000fc80003f4e000 */
[----:B------:R-:W-:Y:S02]  /*0e60*/  FSEL R26, R26, R25, !P2 ;  /* 0x000000191a1a7208 */ /* 0x000fe40005000000 */
[----:B------:R-:W-:Y:S02]  /*0e70*/  SEL R8, R18, R8, P4 ;  /* 0x0000000812087207 */ /* 0x000fe40002000000 */
[----:B------:R-:W-:Y:S02]  /*0e80*/  FSETP.GT.AND P4, PT, R28, R27, PT ;  /* 0x0000001b1c00720b */ /* 0x000fe40003f84000 */
[----:B------:R-:W-:Y:S01]  /*0e90*/  FSETP.GEU.AND P5, PT, R29, R26, PT ;  /* 0x0000001a1d00720b */ /* 0x000fe20003fae000 */
[----:B------:R-:W-:Y:S01]  /*0ea0*/  VIADD R10, R9, 0x3 ;  /* 0x00000003090a7836 */ /* 0x000fe20000000000 */
[----:B------:R-:W-:Y:S02]  /*0eb0*/  SEL R8, R17, R8, P3 ;  /* 0x0000000811087207 */ /* 0x000fe40001800000 */
[----:B------:R-:W-:-:S02]  /*0ec0*/  @P2 SEL R17, R18, R23, !P1 ;  /* 0x0000001712112207 */ /* 0x000fc40004800000 */
[----:B------:R-:W-:Y:S02]  /*0ed0*/  FSEL R27, R28, R27, P4 ;  /* 0x0000001b1c1b7208 */ /* 0x000fe40002000000 */
[----:B------:R-:W-:Y:S01]  /*0ee0*/  FSEL R29, R29, R26, !P5 ;  /* 0x0000001a1d1d7208 */ /* 0x000fe20006800000 */
[----:B------:R-:W-:Y:S01]  /*0ef0*/  VIADD R9, R9, 0x4 ;  /* 0x0000000409097836 */ /* 0x000fe20000000000 */
[----:B------:R-:W-:Y:S02]  /*0f00*/  SEL R8, R10, R8, P4 ;  /* 0x000000080a087207 */ /* 0x000fe40002000000 */
[----:B------:R-:W-:Y:S02]  /*0f10*/  FSETP.GT.AND P1, PT, R16, R27, PT ;  /* 0x0000001b1000720b */ /* 0x000fe40003f24000 */
[----:B------:R-:W-:Y:S02]  /*0f20*/  SEL R10, R10, R17, !P5 ;  /* 0x000000110a0a7207 */ /* 0x000fe40006800000 */
[----:B------:R-:W-:-:S02]  /*0f30*/  FSETP.GEU.AND P2, PT, R20, R29, PT ;  /* 0x0000001d1400720b */ /* 0x000fc40003f4e000 */
[----:B------:R-:W-:Y:S02]  /*0f40*/  FSEL R24, R16, R27, P1 ;  /* 0x0000001b10187208 */ /* 0x000fe40000800000 */
[----:B------:R-:W-:Y:S02]  /*0f50*/  FSEL R22, R20, R29, !P2 ;  /* 0x0000001d14167208 */ /* 0x000fe40005000000 */
[C---:B------:R-:W-:Y:S02]  /*0f60*/  SEL R8, R9.reuse, R8, P1 ;  /* 0x0000000809087207 */ /* 0x040fe40000800000 */
[----:B------:R-:W-:-:S07]  /*0f70*/  SEL R23, R9, R10, !P2 ;  /* 0x0000000a09177207 */ /* 0x000fce0005000000 */
.L_x_11:
[----:B------:R-:W-:Y:S05]  /*0f80*/  @!P0 BRA `(.L_x_10) ;  /* 0x0000000000b48947 */ /* 0x000fea0003800000 */
[----:B------:R-:W-:-:S04]  /*0f90*/  IMAD.IADD R10, R0, 0x1, R5 ;  /* 0x00000001000a7824 */ /* 0x000fc800078e0205 */
[----:B------:R-:W-:-:S05]  /*0fa0*/  IMAD.MOV R10, RZ, RZ, -R10 ;  /* 0x000000ffff0a7224 */ /* 0x000fca00078e0a0a */
[----:B------:R-:W-:-:S05]  /*0fb0*/  PRMT R10, R10, 0x7710, RZ ;  /* 0x000077100a0a7816 */ /* 0x000fca00000000ff */
[----:B------:R-:W-:-:S05]  /*0fc0*/  IMAD.IADD R10, R11, 0x1, R10 ;  /* 0x000000010b0a7824 */ /* 0x000fca00078e020a */
[C---:B------:R-:W-:Y:S02]  /*0fd0*/  LOP3.LUT R11, R10.reuse, 0x3, RZ, 0xc0, !PT ;  /* 0x000000030a0b7812 */ /* 0x040fe400078ec0ff */
[----:B------:R-:W-:Y:S02]  /*0fe0*/  LOP3.LUT R10, R10, 0x1, RZ, 0xc0, !PT ;  /* 0x000000010a0a7812 */ /* 0x000fe400078ec0ff */
[----:B------:R-:W-:Y:S02]  /*0ff0*/  ISETP.NE.AND P0, PT, R11, 0x1, PT ;  /* 0x000000010b00780c */ /* 0x000fe40003f05270 */
[----:B------:R-:W-:-:S11]  /*1000*/  ISETP.NE.U32.AND P1, PT, R10, 0x1, PT ;  /* 0x000000010a00780c */ /* 0x000fd60003f25070 */
[----:B------:R-:W-:Y:S05]  /*1010*/  @!P0 BRA `(.L_x_12) ;  /* 0x0000000000608947 */ /* 0x000fea0003800000 */
[----:B------:R-:W-:-:S04]  /*1020*/  IMAD R10, R9, R6, R6 ;  /* 0x00000006090a7224 */ /* 0x000fc800078e0206 */
[----:B------:R-:W-:-:S04]  /*1030*/  IMAD.IADD R19, R10, 0x1, R3 ;  /* 0x000000010a137824 */ /* 0x000fc800078e0203 */
[----:B------:R-:W-:-:S04]  /*1040*/  IMAD.WIDE R20, R19, 0x4, R12 ;  /* 0x0000000413147825 */ /* 0x000fc800078e020c */
[----:B------:R-:W-:Y:S01]  /*1050*/  IMAD.WIDE R18, R19, 0x4, R14 ;  /* 0x0000000413127825 */ /* 0x000fe200078e020e */
[----:B------:R-:W2:Y:S04]  /*1060*/  LDG.E.CONSTANT R25, desc[UR6][R20.64] ;  /* 0x0000000614197981 */ /* 0x000ea8000c1e9900 */
[----:B------:R-:W3:Y:S01]  /*1070*/  LDG.E.CONSTANT R27, desc[UR6][R18.64] ;  /* 0x00000006121b7981 */ /* 0x000ee2000c1e9900 */
[----:B------:R-:W-:-:S04]  /*1080*/  IMAD.WIDE R16, R6, 0x4, R20 ;  /* 0x0000000406107825 */ /* 0x000fc800078e0214 */
[----:B------:R-:W-:Y:S02]  /*1090*/  IMAD.WIDE R10, R6, 0x4, R18 ;  /* 0x00000004060a7825 */ /* 0x000fe400078e0212 */
[----:B------:R-:W4:Y:S04]  /*10a0*/  LDG.E.CONSTANT R17, desc[UR6][R16.64] ;  /* 0x0000000610117981 */ /* 0x000f28000c1e9900 */
[----:B------:R-:W4:Y:S01]  /*10b0*/  LDG.E.CONSTANT R10, desc[UR6][R10.64] ;  /* 0x000000060a0a7981 */ /* 0x000f22000c1e9900 */
[----:B--2--5:R-:W-:Y:S02]  /*10c0*/  FSETP.GT.AND P0, PT, R25, R24, PT ;  /* 0x000000181900720b */ /* 0x024fe40003f04000 */
[----:B---3--:R-:W-:Y:S02]  /*10d0*/  FSETP.GEU.AND P2, PT, R27, R22, PT ;  /* 0x000000161b00720b */ /* 0x008fe40003f4e000 */
[----:B------:R-:W-:-:S02]  /*10e0*/  FSEL R24, R25, R24, P0 ;  /* 0x0000001819187208 */ /* 0x000fc40000000000 */
[----:B------:R-:W-:Y:S01]  /*10f0*/  FSEL R27, R27, R22, !P2 ;  /* 0x000000161b1b7208 */ /* 0x000fe20005000000 */
[C---:B------:R-:W-:Y:S02]  /*1100*/  VIADD R22, R9.reuse, 0x1 ;  /* 0x0000000109167836 */ /* 0x040fe40000000000 */
[----:B------:R-:W-:Y:S01]  /*1110*/  VIADD R9, R9, 0x2 ;  /* 0x0000000209097836 */ /* 0x000fe20000000000 */
[----:B----4-:R-:W-:Y:S02]  /*1120*/  FSETP.GT.AND P3, PT, R17, R24, PT ;  /* 0x000000181100720b */ /* 0x010fe40003f64000 */
[----:B------:R-:W-:Y:S02]  /*1130*/  SEL R8, R22, R8, P0 ;  /* 0x0000000816087207 */ /* 0x000fe40000000000 */
[----:B------:R-:W-:Y:S02]  /*1140*/  FSETP.GEU.AND P4, PT, R10, R27, PT ;  /* 0x0000001b0a00720b */ /* 0x000fe40003f8e000 */
[----:B------:R-:W-:-:S02]  /*1150*/  SEL R16, R22, R23, !P2 ;  /* 0x0000001716107207 */ /* 0x000fc40005000000 */
[----:B------:R-:W-:Y:S02]  /*1160*/  FSEL R24, R17, R24, P3 ;  /* 0x0000001811187208 */ /* 0x000fe40001800000 */
[----:B------:R-:W-:Y:S02]  /*1170*/  FSEL R22, R10, R27, !P4 ;  /* 0x0000001b0a167208 */ /* 0x000fe40006000000 */
[C---:B------:R-:W-:Y:S02]  /*1180*/  SEL R8, R9.reuse, R8, P3 ;  /* 0x0000000809087207 */ /* 0x040fe40001800000 */
[----:B------:R-:W-:-:S07]  /*1190*/  SEL R23, R9, R16, !P4 ;  /* 0x0000001009177207 */ /* 0x000fce0006000000 */
.L_x_12:
[----:B------:R-:W-:Y:S05]  /*11a0*/  @P1 BRA `(.L_x_10) ;  /* 0x00000000002c1947 */ /* 0x000fea0003800000 */
[----:B------:R-:W-:-:S04]  /*11b0*/  IMAD R10, R9, R6, R6 ;  /* 0x00000006090a7224 */ /* 0x000fc800078e0206 */
[----:B------:R-:W-:-:S04]  /*11c0*/  IMAD.IADD R11, R10, 0x1, R3 ;  /* 0x000000010a0b7824 */ /* 0x000fc800078e0203 */
[----:B------:R-:W-:-:S04]  /*11d0*/  IMAD.WIDE R12, R11, 0x4, R12 ;  /* 0x000000040b0c7825 */ /* 0x000fc800078e020c */
[----:B------:R-:W-:Y:S02]  /*11e0*/  IMAD.WIDE R14, R11, 0x4, R14 ;  /* 0x000000040b0e7825 */ /* 0x000fe400078e020e */
[----:B------:R-:W2:Y:S04]  /*11f0*/  LDG.E.CONSTANT R13, desc[UR6][R12.64] ;  /* 0x000000060c0d7981 */ /* 0x000ea8000c1e9900 */
[----:B------:R-:W3:Y:S01]  /*1200*/  LDG.E.CONSTANT R15, desc[UR6][R14.64] ;  /* 0x000000060e0f7981 */ /* 0x000ee2000c1e9900 */
[----:B------:R-:W-:Y:S01]  /*1210*/  VIADD R9, R9, 0x1 ;  /* 0x0000000109097836 */ /* 0x000fe20000000000 */
[----:B--2--5:R-:W-:Y:S02]  /*1220*/  FSETP.GT.AND P0, PT, R13, R24, PT ;  /* 0x000000180d00720b */ /* 0x024fe40003f04000 */
[----:B---3--:R-:W-:-:S02]  /*1230*/  FSETP.GEU.AND P1, PT, R15, R22, PT ;  /* 0x000000160f00720b */ /* 0x008fc40003f2e000 */
[C---:B------:R-:W-:Y:S02]  /*1240*/  SEL R8, R9.reuse, R8, P0 ;  /* 0x0000000809087207 */ /* 0x040fe40000000000 */
[----:B------:R-:W-:-:S09]  /*1250*/  SEL R23, R9, R23, !P1 ;  /* 0x0000001709177207 */ /* 0x000fd20004800000 */
.L_x_10:
[----:B------:R-:W0:Y:S01]  /*1260*/  LDC.64 R10, c[0x0][0x3a8] ;  /* 0x0000ea00ff0a7b82 */ /* 0x000e220000000a00 */
[----:B------:R-:W-:Y:S01]  /*1270*/  IMAD.IADD R8, R8, 0x1, -R23 ;  /* 0x0000000108087824 */ /* 0x000fe200078e0a17 */
[----:B------:R-:W1:Y:S01]  /*1280*/  LDCU UR5, c[0x0][0x39c] ;  /* 0x00007380ff0577ac */ /* 0x000e620008000800 */
[C---:B------:R-:W-:Y:S02]  /*1290*/  IMAD R13, R2.reuse, R6, R3 ;  /* 0x00000006020d7224 */ /* 0x040fe400078e0203 */
[----:B------:R-:W-:Y:S01]  /*12a0*/  VIADD R2, R2, 0x1 ;  /* 0x0000000102027836 */ /* 0x000fe20000000000 */
[----:B------:R-:W-:Y:S01]  /*12b0*/  I2FP.F32.S32 R9, R8 ;  /* 0x0000000800097245 */ /* 0x000fe20000201400 */
[----:B------:R-:W-:Y:S01]  /*12c0*/  UIADD3 UR4, UPT, UPT, UR4, 0x1, URZ ;  /* 0x0000000104047890 */ /* 0x000fe2000fffe0ff */
[----:B------:R-:W-:Y:S02]  /*12d0*/  VIADD R7, R7, 0x1 ;  /* 0x0000000107077836 */ /* 0x000fe40000000000 */
[----:B------:R-:W-:-:S02]  /*12e0*/  VIADD R5, R5, 0x1 ;  /* 0x0000000105057836 */ /* 0x000fc40000000000 */
[----:B------:R-:W-:-:S05]  /*12f0*/  FMUL R9, R9, R4 ;  /* 0x0000000409097220 */ /* 0x000fca0000400000 */
[----:B------:R-:W-:-:S04]  /*1300*/  FMNMX R9, R9, -100, !PT ;  /* 0xc2c8000009097809 */ /* 0x000fc80007800000 */
[----:B------:R-:W-:Y:S02]  /*1310*/  FMNMX R9, R9, 100, PT ;  /* 0x42c8000009097809 */ /* 0x000fe40003800000 */
[----:B-1----:R-:W-:Y:S01]  /*1320*/  ISETP.GE.AND P0, PT, R2, UR5, PT ;  /* 0x0000000502007c0c */ /* 0x002fe2000bf06270 */
[----:B0-----:R-:W-:-:S05]  /*1330*/  IMAD.WIDE R10, R13, 0x4, R10 ;  /* 0x000000040d0a7825 */ /* 0x001fca00078e020a */
[----:B------:R0:W-:Y:S07]  /*1340*/  STG.E desc[UR6][R10.64], R9 ;  /* 0x000000090a007986 */ /* 0x0001ee000c101906 */
[----:B------:R-:W-:Y:S05]  /*1350*/  @!P0 BRA `(.L_x_13) ;  /* 0xfffffff000588947 */ /* 0x000fea000383ffff */
[----:B------:R-:W-:Y:S05]  /*1360*/  EXIT ;  /* 0x000000000000794d */ /* 0x000fea0003800000 */
        .weak           $__internal_0_$__cuda_sm3x_div_rn_noftz_f32_slowpath
        .type           $__internal_0_$__cuda_sm3x_div_rn_noftz_f32_slowpath,@function
        .size           $__internal_0_$__cuda_sm3x_div_rn_noftz_f32_slowpath,(.L_x_72 - $__internal_0_$__cuda_sm3x_div_rn_noftz_f32_slowpath)
$__internal_0_$__cuda_sm3x_div_rn_noftz_f32_slowpath:
[--C-:B------:R-:W-:Y:S01]  /*1370*/  SHF.R.U32.HI R4, RZ, 0x17, R5.reuse ;  /* 0x00000017ff047819 */ /* 0x100fe20000011605 */
[----:B------:R-:W-:-:S03]  /*1380*/  IMAD.MOV.U32 R8, RZ, RZ, R5 ;  /* 0x000000ffff087224 */ /* 0x000fc600078e0005 */
[----:B------:R-:W-:-:S05]  /*1390*/  LOP3.LUT R7, R4, 0xff, RZ, 0xc0, !PT ;  /* 0x000000ff04077812 */ /* 0x000fca00078ec0ff */
[----:B------:R-:W-:-:S05]  /*13a0*/  VIADD R9, R7, 0xffffffff ;  /* 0xffffffff07097836 */ /* 0x000fca0000000000 */
[----:B------:R-:W-:-:S13]  /*13b0*/  ISETP.GT.U32.AND P0, PT, R9, 0xfd, PT ;  /* 0x000000fd0900780c */ /* 0x000fda0003f04070 */
[----:B------:R-:W-:Y:S01]  /*13c0*/  @!P0 IMAD.MOV.U32 R10, RZ, RZ, RZ ;  /* 0x000000ffff0a8224 */ /* 0x000fe200078e00ff */
[----:B------:R-:W-:Y:S06]  /*13d0*/  @!P0 BRA `(.L_x_14) ;  /* 0x0000000000408947 */ /* 0x000fec0003800000 */
[----:B------:R-:W-:Y:S01]  /*13e0*/  FSETP.GTU.FTZ.AND P0, PT, |R5|, +INF , PT ;  /* 0x7f8000000500780b */ /* 0x000fe20003f1c200 */
[----:B------:R-:W-:-:S12]  /*13f0*/  IMAD.MOV.U32 R4, RZ, RZ, R5 ;  /* 0x000000ffff047224 */ /* 0x000fd800078e0005 */
[----:B------:R-:W-:Y:S05]  /*1400*/  @P0 BRA `(.L_x_15) ;  /* 0x0000000400280947 */ /* 0x000fea0003800000 */
[----:B------:R-:W-:-:S05]  /*1410*/  IMAD.MOV.U32 R5, RZ, RZ, 0x42c80000 ;  /* 0x42c80000ff057424 */ /* 0x000fca00078e00ff */
[----:B------:R-:W-:-:S13]  /*1420*/  LOP3.LUT P0, RZ, R8, 0x7fffffff, R5, 0xc8, !PT ;  /* 0x7fffffff08ff7812 */ /* 0x000fda000780c805 */
[----:B------:R-:W-:Y:S05]  /*1430*/  @!P0 BRA `(.L_x_16) ;  /* 0x0000000400148947 */ /* 0x000fea0003800000 */
[----:B------:R-:W-:Y:S02]  /*1440*/  FSETP.NEU.FTZ.AND P0, PT, |R4|, +INF , PT ;  /* 0x7f8000000400780b */ /* 0x000fe40003f1d200 */
[----:B------:R-:W-:-:S04]  /*1450*/  LOP3.LUT P1, RZ, R5, 0x7fffffff, RZ, 0xc0, !PT ;  /* 0x7fffffff05ff7812 */ /* 0x000fc8000782c0ff */
[----:B------:R-:W-:-:S13]  /*1460*/  PLOP3.LUT P0, PT, P0, P1, PT, 0x2f, 0xf2 ;  /* 0x0000000000f2781c */ /* 0x000fda0000702577 */
[----:B------:R-:W-:Y:S05]  /*1470*/  @P0 BRA `(.L_x_17) ;  /* 0x0000000000fc0947 */ /* 0x000fea0003800000 */
[----:B------:R-:W-:-:S13]  /*1480*/  LOP3.LUT P0, RZ, R8, 0x7fffffff, RZ, 0xc0, !PT ;  /* 0x7fffffff08ff7812 */ /* 0x000fda000780c0ff */
[----:B------:R-:W-:Y:S05]  /*1490*/  @!P0 BRA `(.L_x_18) ;  /* 0x0000000000e88947 */ /* 0x000fea0003800000 */
[----:B------:R-:W-:Y:S01]  /*14a0*/  ISETP.GE.AND P0, PT, R9, RZ, PT ;  /* 0x000000ff0900720c */ /* 0x000fe20003f06270 */
[----:B------:R-:W-:-:S12]  /*14b0*/  IMAD.MOV.U32 R10, RZ, RZ, RZ ;  /* 0x000000ffff0a7224 */ /* 0x000fd800078e00ff */
[----:B------:R-:W-:Y:S01]  /*14c0*/  @!P0 FFMA R8, R4, 1.84467440737095516160e+19, RZ ;  /* 0x5f80000004088823 */ /* 0x000fe200000000ff */
[----:B------:R-:W-:-:S07]  /*14d0*/  @!P0 VIADD R10, R10, 0x40 ;  /* 0x000000400a0a8836 */ /* 0x000fce0000000000 */
.L_x_14:
[----:B------:R-:W-:Y:S01]  /*14e0*/  LEA R5, R7, 0xc0800000, 0x17 ;  /* 0xc080000007057811 */ /* 0x000fe200078eb8ff */
[----:B------:R-:W-:Y:S01]  /*14f0*/  UMOV UR4, 0x42c80000 ;  /* 0x42c8000000047882 */ /* 0x000fe20000000000 */
[----:B------:R-:W-:Y:S01]  /*1500*/  IADD3 R7, PT, PT, R10, 0x85, -R7 ;  /* 0x000000850a077810 */ /* 0x000fe20007ffe807 */
[----:B------:R-:W-:Y:S02]  /*1510*/  UIADD3 UR4, UPT, UPT, UR4, -0x3000000, URZ ;  /* 0xfd00000004047890 */ /* 0x000fe4000fffe0ff */
[----:B------:R-:W-:-:S04]  /*1520*/  IMAD.IADD R8, R8, 0x1, -R5 ;  /* 0x0000000108087824 */ /* 0x000fc800078e0a05 */
[----:B------:R-:W0:Y:S01]  /*1530*/  MUFU.RCP R4, R8 ;  /* 0x0000000800047308 */ /* 0x000e220000001000 */
[----:B------:R-:W-:-:S04]  /*1540*/  FADD.FTZ R5, -R8, -RZ ;  /* 0x800000ff08057221 */ /* 0x000fc80000010100 */
[----:B0-----:R-:W-:-:S04]  /*1550*/  FFMA R9, R4, R5, 1 ;  /* 0x3f80000004097423 */ /* 0x001fc80000000005 */
[----:B------:R-:W-:-:S04]  /*1560*/  FFMA R4, R4, R9, R4 ;  /* 0x0000000904047223 */ /* 0x000fc80000000004 */
[----:B------:R-:W-:-:S04]  /*1570*/  FFMA R9, R4, UR4, RZ ;  /* 0x0000000404097c23 */ /* 0x000fc800080000ff */
[----:B------:R-:W-:-:S04]  /*1580*/  FFMA R12, R5, R9, UR4 ;  /* 0x00000004050c7e23 */ /* 0x000fc80008000009 */
[----:B------:R-:W-:-:S04]  /*1590*/  FFMA R9, R4, R12, R9 ;  /* 0x0000000c04097223 */ /* 0x000fc80000000009 */
[----:B------:R-:W-:-:S04]  /*15a0*/  FFMA R12, R5, R9, UR4 ;  /* 0x00000004050c7e23 */ /* 0x000fc80008000009 */
[----:B------:R-:W-:-:S05]  /*15b0*/  FFMA R5, R4, R12, R9 ;  /* 0x0000000c04057223 */ /* 0x000fca0000000009 */
[----:B------:R-:W-:-:S04]  /*15c0*/  SHF.R.U32.HI R8, RZ, 0x17, R5 ;  /* 0x00000017ff087819 */ /* 0x000fc80000011605 */
[----:B------:R-:W-:-:S05]  /*15d0*/  LOP3.LUT R8, R8, 0xff, RZ, 0xc0, !PT ;  /* 0x000000ff08087812 */ /* 0x000fca00078ec0ff */
[----:B------:R-:W-:-:S04]  /*15e0*/  IMAD.IADD R10, R8, 0x1, R7 ;  /* 0x00000001080a7824 */ /* 0x000fc800078e0207 */
[----:B------:R-:W-:-:S05]  /*15f0*/  VIADD R8, R10, 0xffffffff ;  /* 0xffffffff0a087836 */ /* 0x000fca0000000000 */
[----:B------:R-:W-:-:S13]  /*1600*/  ISETP.GE.U32.AND P0, PT, R8, 0xfe, PT ;  /* 0x000000fe0800780c */ /* 0x000fda0003f06070 */
[----:B------:R-:W-:Y:S05]  /*1610*/  @!P0 BRA `(.L_x_19) ;  /* 0x0000000000808947 */ /* 0x000fea0003800000 */
[----:B------:R-:W-:-:S13]  /*1620*/  ISETP.GT.AND P0, PT, R10, 0xfe, PT ;  /* 0x000000fe0a00780c */ /* 0x000fda0003f04270 */
[----:B------:R-:W-:Y:S05]  /*1630*/  @P0 BRA `(.L_x_20) ;  /* 0x00000000006c0947 */ /* 0x000fea0003800000 */
[----:B------:R-:W-:-:S13]  /*1640*/  ISETP.GE.AND P0, PT, R10, 0x1, PT ;  /* 0x000000010a00780c */ /* 0x000fda0003f06270 */
[----:B------:R-:W-:Y:S05]  /*1650*/  @P0 BRA `(.L_x_21) ;  /* 0x0000000000980947 */ /* 0x000fea0003800000 */
[----:B------:R-:W-:Y:S02]  /*1660*/  ISETP.GE.AND P0, PT, R10, -0x18, PT ;  /* 0xffffffe80a00780c */ /* 0x000fe40003f06270 */
[----:B------:R-:W-:-:S11]  /*1670*/  LOP3.LUT R5, R5, 0x80000000, RZ, 0xc0, !PT ;  /* 0x8000000005057812 */ /* 0x000fd600078ec0ff */
[----:B------:R-:W-:Y:S05]  /*1680*/  @!P0 BRA `(.L_x_21) ;  /* 0x00000000008c8947 */ /* 0x000fea0003800000 */
[-CC-:B------:R-:W-:Y:S01]  /*1690*/  FFMA.RZ R7, R4, R12.reuse, R9.reuse ;  /* 0x0000000c04077223 */ /* 0x180fe2000000c009 */
[C---:B------:R-:W-:Y:S02]  /*16a0*/  ISETP.NE.AND P2, PT, R10.reuse, RZ, PT ;  /* 0x000000ff0a00720c */ /* 0x040fe40003f45270 */
[----:B------:R-:W-:Y:S02]  /*16b0*/  ISETP.NE.AND P1, PT, R10, RZ, PT ;  /* 0x000000ff0a00720c */ /* 0x000fe40003f25270 */
[----:B------:R-:W-:Y:S01]  /*16c0*/  LOP3.LUT R8, R7, 0x7fffff, RZ, 0xc0, !PT ;  /* 0x007fffff07087812 */ /* 0x000fe200078ec0ff */
[CCC-:B------:R-:W-:Y:S01]  /*16d0*/  FFMA.RP R7, R4.reuse, R12.reuse, R9.reuse ;  /* 0x0000000c04077223 */ /* 0x1c0fe20000008009 */
[----:B------:R-:W-:Y:S01]  /*16e0*/  FFMA.RM R4, R4, R12, R9 ;  /* 0x0000000c04047223 */ /* 0x000fe20000004009 */
[----:B------:R-:W-:Y:S01]  /*16f0*/  VIADD R9, R10, 0x20 ;  /* 0x000000200a097836 */ /* 0x000fe20000000000 */
[----:B------:R-:W-:Y:S01]  /*1700*/  LOP3.LUT R8, R8, 0x800000, RZ, 0xfc, !PT ;  /* 0x0080000008087812 */ /* 0x000fe200078efcff */
[----:B------:R-:W-:-:S02]  /*1710*/  IMAD.MOV R10, RZ, RZ, -R10 ;  /* 0x000000ffff0a7224 */ /* 0x000fc400078e0a0a */
[----:B------:R-:W-:Y:S02]  /*1720*/  FSETP.NEU.FTZ.AND P0, PT, R7, R4, PT ;  /* 0x000000040700720b */ /* 0x000fe40003f1d000 */
[----:B------:R-:W-:Y:S02]  /*1730*/  SHF.L.U32 R9, R8, R9, RZ ;  /* 0x0000000908097219 */ /* 0x000fe400000006ff */
[----:B------:R-:W-:Y:S02]  /*1740*/  SEL R7, R10, RZ, P2 ;  /* 0x000000ff0a077207 */ /* 0x000fe40001000000 */
[----:B------:R-:W-:Y:S02]  /*1750*/  ISETP.NE.AND P1, PT, R9, RZ, P1 ;  /* 0x000000ff0900720c */ /* 0x000fe40000f25270 */
[----:B------:R-:W-:Y:S02]  /*1760*/  SHF.R.U32.HI R7, RZ, R7, R8 ;  /* 0x00000007ff077219 */ /* 0x000fe40000011608 */
[----:B------:R-:W-:-:S02]  /*1770*/  PLOP3.LUT P0, PT, P0, P1, PT, 0xf8, 0x8f ;  /* 0x00000000008f781c */ /* 0x000fc40000703f70 */
[----:B------:R-:W-:Y:S02]  /*1780*/  SHF.R.U32.HI R9, RZ, 0x1, R7 ;  /* 0x00000001ff097819 */ /* 0x000fe40000011607 */
[----:B------:R-:W-:-:S04]  /*1790*/  SEL R4, RZ, 0x1, !P0 ;  /* 0x00000001ff047807 */ /* 0x000fc80004000000 */
[----:B------:R-:W-:-:S04]  /*17a0*/  LOP3.LUT R4, R4, 0x1, R9, 0xf8, !PT ;  /* 0x0000000104047812 */ /* 0x000fc800078ef809 */
[----:B------:R-:W-:-:S05]  /*17b0*/  LOP3.LUT R4, R4, R7, RZ, 0xc0, !PT ;  /* 0x0000000704047212 */ /* 0x000fca00078ec0ff */
[----:B------:R-:W-:-:S05]  /*17c0*/  IMAD.IADD R4, R9, 0x1, R4 ;  /* 0x0000000109047824 */ /* 0x000fca00078e0204 */
[----:B------:R-:W-:Y:S01]  /*17d0*/  LOP3.LUT R5, R4, R5, RZ, 0xfc, !PT ;  /* 0x0000000504057212 */ /* 0x000fe200078efcff */
[----:B------:R-:W-:Y:S06]  /*17e0*/  BRA `(.L_x_21) ;  /* 0x0000000000347947 */ /* 0x000fec0003800000 */
.L_x_20:
[----:B------:R-:W-:-:S04]  /*17f0*/  LOP3.LUT R5, R5, 0x80000000, RZ, 0xc0, !PT ;  /* 0x8000000005057812 */ /* 0x000fc800078ec0ff */
[----:B------:R-:W-:Y:S01]  /*1800*/  LOP3.LUT R5, R5, 0x7f800000, RZ, 0xfc, !PT ;  /* 0x7f80000005057812 */ /* 0x000fe200078efcff */
[----:B------:R-:W-:Y:S06]  /*1810*/  BRA `(.L_x_21) ;  /* 0x0000000000287947 */ /* 0x000fec0003800000 */
.L_x_19:
[----:B------:R-:W-:Y:S01]  /*1820*/  IMAD R5, R7, 0x800000, R5 ;  /* 0x0080000007057824 */ /* 0x000fe200078e0205 */
[----:B------:R-:W-:Y:S06]  /*1830*/  BRA `(.L_x_21) ;  /* 0x0000000000207947 */ /* 0x000fec0003800000 */
.L_x_18:
[----:B------:R-:W-:-:S04]  /*1840*/  LOP3.LUT R5, R8, 0x80000000, R5, 0x48, !PT ;  /* 0x8000000008057812 */ /* 0x000fc800078e4805 */
[----:B------:R-:W-:Y:S01]  /*1850*/  LOP3.LUT R5, R5, 0x7f800000, RZ, 0xfc, !PT ;  /* 0x7f80000005057812 */ /* 0x000fe200078efcff */
[----:B------:R-:W-:Y:S06]  /*1860*/  BRA `(.L_x_21) ;  /* 0x0000000000147947 */ /* 0x000fec0003800000 */
.L_x_17:
[----:B------:R-:W-:Y:S01]  /*1870*/  LOP3.LUT R5, R8, 0x80000000, R5, 0x48, !PT ;  /* 0x8000000008057812 */ /* 0x000fe200078e4805 */
[----:B------:R-:W-:Y:S06]  /*1880*/  BRA `(.L_x_21) ;  /* 0x00000000000c7947 */ /* 0x000fec0003800000 */
.L_x_16:
[----:B------:R-:W0:Y:S01]  /*1890*/  MUFU.RSQ R5, -QNAN ;  /* 0xffc0000000057908 */ /* 0x000e220000001400 */
[----:B------:R-:W-:Y:S05]  /*18a0*/  BRA `(.L_x_21) ;  /* 0x0000000000047947 */ /* 0x000fea0003800000 */
.L_x_15:
[----:B------:R-:W-:-:S07]  /*18b0*/  FADD.FTZ R5, R4, 100 ;  /* 0x42c8000004057421 */ /* 0x000fce0000010000 */
.L_x_21:
[----:B------:R-:W-:-:S04]  /*18c0*/  IMAD.MOV.U32 R7, RZ, RZ, 0x0 ;  /* 0x00000000ff077424 */ /* 0x000fc800078e00ff */
[----:B0-----:R-:W-:Y:S05]  /*18d0*/  RET.REL.NODEC R6 `(aroonosc_many_series_one_param_f32) ;  /* 0xffffffe406c87950 */ /* 0x001fea0003c3ffff */
.L_x_22:
[----:B------:R-:W-:-:S00]  /*18e0*/  BRA `(.L_x_22) ;  /* 0xfffffffc00fc7947 */ /* 0x000fc0000383ffff */
[----:B------:R-:W-:-:S00]  /*18f0*/  NOP ;  /* 0x0000000000007918 */ /* 0x000fc00000000000 */
        /* <DEDUP_REMOVED lines=8> */
.L_x_72:


//--------------------- .text.aroonosc_batch_f32  --------------------------
	.section	.text.aroonosc_batch_f32,"ax",@progbits
	.align	128
        .global         aroonosc_batch_f32
        .type           aroonosc_batch_f32,@function
        .size           aroonosc_batch_f32,(.L_x_73 - aroonosc_batch_f32)
        .other          aroonosc_batch_f32,@"STO_CUDA_ENTRY STV_DEFAULT"
aroonosc_batch_f32:
.text.aroonosc_batch_f32:
[----:B------:R-:W-:Y:S01]  /*0000*/  LDC R1, c[0x0][0x37c] ;  /* 0x0000df00ff017b82 */ /* 0x000fe20000000800 */
[----:B------:R-:W0:Y:S07]  /*0010*/  S2R R0, SR_CTAID.X ;  /* 0x0000000000007919 */ /* 0x000e2e0000002500 */
[----:B------:R-:W1:Y:S01]  /*0020*/  LDC R3, c[0x0][0x398] ;  /* 0x0000e600ff037b82 */ /* 0x000e620000000800 */
[----:B------:R-:W0:Y:S02]  /*0030*/  LDCU UR4, c[0x0][0x3a0] ;  /* 0x00007400ff0477ac */ /* 0x000e240008000800 */
[----:B0-----:R-:W-:-:S04]  /*0040*/  ISETP.GE.AND P0, PT, R0, UR4, PT ;  /* 0x0000000400007c0c */ /* 0x001fc8000bf06270 */
[----:B-1----:R-:W-:-:S13]  /*0050*/  ISETP.LT.OR P0, PT, R3, 0x1, P0 ;  /* 0x000000010300780c */ /* 0x002fda0000701670 */
[----:B------:R-:W-:Y:S05]  /*0060*/  @P0 EXIT ;  /* 0x000000000000094d */ /* 0x000fea0003800000 */
[----:B------:R-:W0:Y:S01]  /*0070*/  LDC.64 R4, c[0x0][0x390] ;  /* 0x0000e400ff047b82 */ /* 0x000e220000000a00 */
[----:B------:R-:W1:Y:S01]  /*0080*/  LDCU.64 UR6, c[0x0][0x358] ;  /* 0x00006b00ff0677ac */ /* 0x000e620008000a00 */
[----:B------:R-:W2:Y:S01]  /*0090*/  LDCU UR4, c[0x0][0x39c] ;  /* 0x00007380ff0477ac */ /* 0x000ea20008000800 */
[----:B0-----:R-:W-:-:S05]  /*00a0*/  IMAD.WIDE.U32 R4, R0, 0x4, R4 ;  /* 0x0000000400047825 */ /* 0x001fca00078e0004 */
[----:B-1----:R-:W3:Y:S01]  /*00b0*/  LDG.E.CONSTANT R2, desc[UR6][R4.64] ;  /* 0x0000000604027981 */ /* 0x002ee2000c1e9900 */
[----:B--2---:R-:W-:Y:S02]  /*00c0*/  ISETP.GT.U32.AND P1, PT, R3, UR4, PT ;  /* 0x0000000403007c0c */ /* 0x004fe4000bf24070 */
[----:B---3--:R-:W-:-:S13]  /*00d0*/  ISETP.GT.AND P0, PT, R2, RZ, PT ;  /* 0x000000ff0200720c */ /* 0x008fda0003f04270 */
[----:B------:R-:W-:Y:S05]  /*00e0*/  @P0 BRA P1, `(.L_x_23) ;  /* 0x0000000000340947 */ /* 0x000fea0000800000 */
[----:B------:R-:W0:Y:S02]  /*00f0*/  S2R R2, SR_TID.X ;  /* 0x0000000000027919 */ /* 0x000e240000002100 */
[----:B0-----:R-:W-:-:S13]  /*0100*/  ISETP.GE.U32.AND P0, PT, R2, R3, PT ;  /* 0x000000030200720c */ /* 0x001fda0003f06070 */
[----:B------:R-:W-:Y:S05]  /*0110*/  @P0 EXIT ;  /* 0x000000000000094d */ /* 0x000fea0003800000 */
[----:B------:R-:W0:Y:S01]  /*0120*/  LDC.64 R6, c[0x0][0x3a8] ;  /* 0x0000ea00ff067b82 */ /* 0x000e220000000a00 */
[----:B------:R-:W-:Y:S01]  /*0130*/  IMAD.MOV.U32 R9, RZ, RZ, 0x7fffffff ;  /* 0x7fffffffff097424 */ /* 0x000fe200078e00ff */
[----:B------:R-:W1:Y:S06]  /*0140*/  LDCU UR4, c[0x0][0x360] ;  /* 0x00006c00ff0477ac */ /* 0x000e6c0008000800 */
.L_x_24:
[----:B--2---:R-:W-:Y:S02]  /*0150*/  IMAD R5, R0, R3, R2 ;  /* 0x0000000300057224 */ /* 0x004fe400078e0202 */
[----:B-1----:R-:W-:Y:S02]  /*0160*/  VIADD R2, R2, UR4 ;  /* 0x0000000402027c36 */ /* 0x002fe40008000000 */
[----:B0-----:R-:W-:-:S03]  /*0170*/  IMAD.WIDE R4, R5, 0x4, R6 ;  /* 0x0000000405047825 */ /* 0x001fc600078e0206 */
[----:B------:R-:W-:Y:S02]  /*0180*/  ISETP.GE.AND P0, PT, R2, R3, PT ;  /* 0x000000030200720c */ /* 0x000fe40003f06270 */
[----:B------:R2:W-:Y:S11]  /*0190*/  STG.E desc[UR6][R4.64], R9 ;  /* 0x0000000904007986 */ /* 0x0005f6000c101906 */
[----:B------:R-:W-:Y:S05]  /*01a0*/  @!P0 BRA `(.L_x_24) ;  /* 0xfffffffc00e88947 */ /* 0x000fea000383ffff */
[----:B------:R-:W-:Y:S05]  /*01b0*/  EXIT ;  /* 0x000000000000794d */ /* 0x000fea0003800000 */
.L_x_23:
        /* <DEDUP_REMOVED lines=9> */
.L_x_26:
[----:B--2---:R-:W-:Y:S01]  /*0250*/  IMAD R5, R0, R3, R2 ;  /* 0x0000000300057224 */ /* 0x004fe200078e0202 */
[----:B-1----:R-:W-:-:S03]  /*0260*/  IADD3 R2, PT, PT, R2, UR4, RZ ;  /* 0x0000000402027c10 */ /* 0x002fc6000fffe0ff */
[----:B0-----:R-:W-:Y:S01]  /*0270*/  IMAD.WIDE R4, R5, 0x4, R6 ;  /* 0x0000000405047825 */ /* 0x001fe200078e0206 */
[----:B------:R-:W-:-:S04]  /*0280*/  ISETP.GE.AND P0, PT, R2, R3, PT ;  /* 0x000000030200720c */ /* 0x000fc80003f06270 */
[----:B------:R2:W-:Y:S09]  /*0290*/  STG.E desc[UR6][R4.64], R9 ;  /* 0x0000000904007986 */ /* 0x0005f2000c101906 */
[----:B------:R-:W-:Y:S05]  /*02a0*/  @!P0 BRA `(.L_x_26) ;  /* 0xfffffffc00e88947 */ /* 0x000fea000383ffff */
[----:B------:R-:W-:Y:S05]  /*02b0*/  EXIT ;  /* 0x000000000000794d */ /* 0x000fea0003800000 */
.L_x_25:
[----:B------:R-:W0:Y:S01]  /*02c0*/  S2R R11, SR_TID.X ;  /* 0x00000000000b7919 */ /* 0x000e220000002100 */
[----:B------:R-:W-:Y:S01]  /*02d0*/  BSSY.RECONVERGENT B0, `(.L_x_27) ;  /* 0x000000f000007945 */ /* 0x000fe20003800200 */
[CC--:B0-----:R-:W-:Y:S02]  /*02e0*/  ISETP.GE.U32.AND P0, PT, R11.reuse, R8.reuse, PT ;  /* 0x000000080b00720c */ /* 0x0c1fe40003f06070 */
[----:B------:R-:W-:-:S04]  /*02f0*/  LEA.HI R10, R11, R8, RZ, 0x1b ;  /* 0x000000080b0a7211 */ /* 0x000fc800078fd8ff */
[----:B------:R-:W-:-:S07]  /*0300*/  ISETP.GE.U32.AND P1, PT, R10, R3, PT ;  /* 0x000000030a00720c */ /* 0x000fce0003f26070 */
[----:B------:R-:W-:Y:S06]  /*0310*/  @P0 BRA `(.L_x_28) ;  /* 0x0000000000280947 */ /* 0x000fec0003800000 */
[----:B------:R-:W0:Y:S01]  /*0320*/  LDC R12, c[0x0][0x360] ;  /* 0x0000d800ff0c7b82 */ /* 0x000e220000000800 */
[----:B------:R-:W-:Y:S02]  /*0330*/  IMAD.MOV.U32 R9, RZ, RZ, R11 ;  /* 0x000000ffff097224 */ /* 0x000fe400078e000b */
[----:B------:R-:W-:-:S05]  /*0340*/  IMAD.MOV.U32 R13, RZ, RZ, 0x7fffffff ;  /* 0x7fffffffff0d7424 */ /* 0x000fca00078e00ff */
[----:B------:R-:W1:Y:S02]  /*0350*/  LDC.64 R6, c[0x0][0x3a8] ;  /* 0x0000ea00ff067b82 */ /* 0x000e640000000a00 */
.L_x_29:
[--C-:B--2---:R-:W-:Y:S02]  /*0360*/  IMAD R5, R0, R3, R9.reuse ;  /* 0x0000000300057224 */ /* 0x104fe400078e0209 */
[----:B0-----:R-:W-:Y:S02]  /*0370*/  IMAD.IADD R9, R12, 0x1, R9 ;  /* 0x000000010c097824 */ /* 0x001fe400078e0209 */
[----:B-1----:R-:W-:-:S03]  /*0380*/  IMAD.WIDE R4, R5, 0x4, R6 ;  /* 0x0000000405047825 */ /* 0x002fc600078e0206 */
[----:B------:R-:W-:Y:S02]  /*0390*/  ISETP.GE.AND P0, PT, R9, R8, PT ;  /* 0x000000080900720c */ /* 0x000fe40003f06270 */
[----:B------:R2:W-:Y:S11]  /*03a0*/  STG.E desc[UR6][R4.64], R13 ;  /* 0x0000000d04007986 */ /* 0x0005f6000c101906 */
[----:B------:R-:W-:Y:S05]  /*03b0*/  @!P0 BRA `(.L_x_29) ;  /* 0xfffffffc00e88947 */ /* 0x000fea000383ffff */
.L_x_28:
[----:B------:R-:W-:Y:S05]  /*03c0*/  BSYNC.RECONVERGENT B0 ;  /* 0x0000000000007941 */ /* 0x000fea0003800200 */
.L_x_27:
[----:B------:R-:W-:Y:S01]  /*03d0*/  VOTEU.ANY UR5, UPT, PT ;  /* 0x0000000000057886 */ /* 0x000fe200038e0100 */
[----:B------:R-:W-:Y:S05]  /*03e0*/  @P1 EXIT ;  /* 0x000000000000194d */ /* 0x000fea0003800000 */
[----:B------:R-:W-:Y:S01]  /*03f0*/  I2FP.F32.U32 R8, R2 ;  /* 0x0000000200087245 */ /* 0x000fe20000201000 */
[----:B------:R-:W-:Y:S01]  /*0400*/  UMOV UR4, 0x42c80000 ;  /* 0x42c8000000047882 */ /* 0x000fe20000000000 */
[----:B------:R-:W0:Y:S01]  /*0410*/  LDC R3, c[0x0][0x360] ;  /* 0x0000d800ff037b82 */ /* 0x000e220000000800 */
[----:B------:R-:W-:Y:S01]  /*0420*/  IMAD.U32 R9, RZ, RZ, UR4 ;  /* 0x00000004ff097e24 */ /* 0x000fe2000f8e00ff */
[----:B--2---:R-:W1:Y:S01]  /*0430*/  MUFU.RCP R5, R8 ;  /* 0x0000000800057308 */ /* 0x004e620000001000 */
[----:B------:R-:W-:-:S07]  /*0440*/  MOV R7, R10 ;  /* 0x0000000a00077202 */ /* 0x000fce0000000f00 */
[----:B------:R-:W2:Y:S01]  /*0450*/  FCHK P0, R9, R8 ;  /* 0x0000000809007302 */ /* 0x000ea20000000000 */
[----:B-1----:R-:W-:-:S04]  /*0460*/  FFMA R4, -R8, R5, 1 ;  /* 0x3f80000008047423 */ /* 0x002fc80000000105 */
[----:B------:R-:W-:-:S04]  /*0470*/  FFMA R4, R5, R4, R5 ;  /* 0x0000000405047223 */ /* 0x000fc80000000005 */
[----:B------:R-:W-:-:S04]  /*0480*/  FFMA R5, R4, 100, RZ ;  /* 0x42c8000004057823 */ /* 0x000fc800000000ff */
[----:B------:R-:W-:-:S04]  /*0490*/  FFMA R6, -R8, R5, 100 ;  /* 0x42c8000008067423 */ /* 0x000fc80000000105 */
[----:B------:R-:W-:Y:S01]  /*04a0*/  FFMA R4, R4, R6, R5 ;  /* 0x0000000604047223 */ /* 0x000fe20000000005 */
[----:B------:R-:W-:Y:S01]  /*04b0*/  LOP3.LUT R5, R11, 0x1f, RZ, 0xc0, !PT ;  /* 0x0000001f0b057812 */ /* 0x000fe200078ec0ff */
[----:B--2---:R-:W-:Y:S06]  /*04c0*/  @!P0 BRA `(.L_x_30) ;  /* 0x0000000000088947 */ /* 0x004fec0003800000 */
[----:B------:R-:W-:-:S07]  /*04d0*/  MOV R6, 0x4f0 ;  /* 0x000004f000067802 */ /* 0x000fce0000000f00 */
[----:B0-----:R-:W-:Y:S05]  /*04e0*/  CALL.REL.NOINC `($__internal_1_$__cuda_sm3x_div_rn_noftz_f32_slowpath) ;  /* 0x0000001800e87944 */ /* 0x001fea0003c00000 */
.L_x_30:
[----:B-1----:R-:W1:Y:S01]  /*04f0*/  LDCU.128 UR8, c[0x0][0x380] ;  /* 0x00007000ff0877ac */ /* 0x002e620008000c00 */
[----:B------:R-:W-:Y:S01]  /*0500*/  IMAD.IADD R6, R7, 0x1, -R2 ;  /* 0x0000000107067824 */ /* 0x000fe200078e0a02 */
[----:B-1----:R-:W-:Y:S01]  /*0510*/  MOV R13, UR11 ;  /* 0x0000000b000d7c02 */ /* 0x002fe20008000f00 */
[----:B------:R-:W-:Y:S02]  /*0520*/  IMAD.U32 R10, RZ, RZ, UR8 ;  /* 0x00000008ff0a7e24 */ /* 0x000fe4000f8e00ff */
[----:B------:R-:W-:Y:S02]  /*0530*/  IMAD.U32 R11, RZ, RZ, UR9 ;  /* 0x00000009ff0b7e24 */ /* 0x000fe4000f8e00ff */
[----:B------:R-:W-:Y:S02]  /*0540*/  IMAD.U32 R12, RZ, RZ, UR10 ;  /* 0x0000000aff0c7e24 */ /* 0x000fe4000f8e00ff */
[----:B------:R-:W-:-:S04]  /*0550*/  IMAD.WIDE R14, R6, 0x4, R10 ;  /* 0x00000004060e7825 */ /* 0x000fc800078e020a */
[----:B------:R-:W-:Y:S01]  /*0560*/  IMAD.WIDE R16, R6, 0x4, R12 ;  /* 0x0000000406107825 */ /* 0x000fe200078e020c */
[----:B------:R1:W5:Y:S04]  /*0570*/  LDG.E.CONSTANT R8, desc[UR6][R14.64] ;  /* 0x000000060e087981 */ /* 0x000368000c1e9900 */
[----:B------:R1:W5:Y:S01]  /*0580*/  LDG.E.CONSTANT R9, desc[UR6][R16.64] ;  /* 0x0000000610097981 */ /* 0x000362000c1e9900 */
[--C-:B------:R-:W-:Y:S01]  /*0590*/  IMAD.IADD R21, R5, 0x1, R6.reuse ;  /* 0x0000000105157824 */ /* 0x100fe200078e0206 */
[----:B------:R-:W-:Y:S01]  /*05a0*/  BSSY.RECONVERGENT B0, `(.L_x_31) ;  /* 0x0000081000007945 */ /* 0x000fe20003800200 */
[----:B------:R-:W-:-:S03]  /*05b0*/  IMAD.MOV.U32 R19, RZ, RZ, R6 ;  /* 0x000000ffff137224 */ /* 0x000fc600078e0006 */
[----:B------:R-:W-:-:S13]  /*05c0*/  ISETP.GT.AND P0, PT, R21, R7, PT ;  /* 0x000000071500720c */ /* 0x000fda0003f04270 */
[----:B-1----:R-:W-:Y:S05]  /*05d0*/  @P0 BRA `(.L_x_32) ;  /* 0x0000000400f40947 */ /* 0x002fea0003800000 */
[----:B------:R-:W-:Y:S01]  /*05e0*/  IMAD.IADD R6, R7, 0x1, -R21 ;  /* 0x0000000107067824 */ /* 0x000fe200078e0a15 */
[----:B------:R-:W-:Y:S01]  /*05f0*/  BSSY.RECONVERGENT B1, `(.L_x_33) ;  /* 0x0000047000017945 */ /* 0x000fe20003800200 */
[----:B------:R-:W-:-:S03]  /*0600*/  PLOP3.LUT P0, PT, PT, PT, PT, 0x80, 0x8 ;  /* 0x000000000008781c */ /* 0x000fc60003f0f070 */
[----:B------:R-:W-:Y:S01]  /*0610*/  ISETP.GT.AND P1, PT, R6, 0x5f, PT ;  /* 0x0000005f0600780c */ /* 0x000fe20003f24270 */
[----:B------:R-:W-:-:S12]  /*0620*/  IMAD.MOV.U32 R6, RZ, RZ, R19 ;  /* 0x000000ffff067224 */ /* 0x000fd800078e0013 */
[----:B------:R-:W-:Y:S05]  /*0630*/  @!P1 BRA `(.L_x_34) ;  /* 0x0000000400089947 */ /* 0x000fea0003800000 */
[----:B------:R-:W1:Y:S01]  /*0640*/  LDC.64 R10, c[0x0][0x380] ;  /* 0x0000e000ff0a7b82 */ /* 0x000e620000000a00 */
[----:B------:R-:W-:Y:S02]  /*0650*/  PLOP3.LUT P0, PT, PT, PT, PT, 0x8, 0x80 ;  /* 0x000000000080781c */ /* 0x000fe40003f0e170 */
[----:B------:R-:W-:-:S05]  /*0660*/  IADD3 R18, PT, PT, R7, -0x5f, RZ ;  /* 0xffffffa107127810 */ /* 0x000fca0007ffe0ff */
[----:B------:R-:W2:Y:S06]  /*0670*/  LDC.64 R12, c[0x0][0x388] ;  /* 0x0000e200ff0c7b82 */ /* 0x000eac0000000a00 */
.L_x_35:
[----:B-1----:R-:W-:-:S04]  /*0680*/  IMAD.WIDE R24, R21, 0x4, R10 ;  /* 0x0000000415187825 */ /* 0x002fc800078e020a */
[C---:B--2---:R-:W-:Y:S02]  /*0690*/  IMAD.WIDE R28, R21.reuse, 0x4, R12 ;  /* 0x00000004151c7825 */ /* 0x044fe400078e020c */
[----:B------:R-:W2:Y:S04]  /*06a0*/  LDG.E.CONSTANT R25, desc[UR6][R24.64] ;  /* 0x0000000618197981 */ /* 0x000ea8000c1e9900 */
[----:B------:R-:W3:Y:S01]  /*06b0*/  LDG.E.CONSTANT R28, desc[UR6][R28.64] ;  /* 0x000000061c1c7981 */ /* 0x000ee2000c1e9900 */
[----:B------:R-:W-:-:S04]  /*06c0*/  VIADD R27, R21, 0x20 ;  /* 0x00000020151b7836 */ /* 0x000fc80000000000 */
[----:B------:R-:W-:-:S04]  /*06d0*/  IMAD.WIDE R16, R27, 0x4, R10 ;  /* 0x000000041b107825 */ /* 0x000fc800078e020a */
[----:B------:R-:W-:Y:S01]  /*06e0*/  IMAD.WIDE R14, R27, 0x4, R12 ;  /* 0x000000041b0e7825 */ /* 0x000fe200078e020c */
[----:B------:R-:W4:Y:S04]  /*06f0*/  LDG.E.CONSTANT R23, desc[UR6][R16.64] ;  /* 0x0000000610177981 */ /* 0x000f28000c1e9900 */
[----:B------:R1:W4:Y:S01]  /*0700*/  LDG.E.CONSTANT R20, desc[UR6][R14.64] ;  /* 0x000000060e147981 */ /* 0x000322000c1e9900 */
[C---:B------:R-:W-:Y:S02]  /*0710*/  ISETP.GE.AND P1, PT, R21.reuse, R19, PT ;  /* 0x000000131500720c */ /* 0x040fe40003f26270 */
[----:B------:R-:W-:Y:S02]  /*0720*/  ISETP.GE.AND P2, PT, R21, R6, PT ;  /* 0x000000061500720c */ /* 0x000fe40003f46270 */
[----:B--2--5:R-:W-:-:S02]  /*0730*/  FSETP.NEU.OR P1, PT, R25, R8, P1 ;  /* 0x000000081900720b */ /* 0x024fc40000f2d400 */
[CC--:B---3--:R-:W-:Y:S02]  /*0740*/  FSETP.NEU.OR P2, PT, R28.reuse, R9.reuse, P2 ;  /* 0x000000091c00720b */ /* 0x0c8fe4000174d400 */
[----:B------:R-:W-:Y:S02]  /*0750*/  FSETP.LEU.AND P1, PT, R25, R8, P1 ;  /* 0x000000081900720b */ /* 0x000fe40000f2b000 */
[----:B------:R-:W-:-:S11]  /*0760*/  FSETP.GEU.AND P2, PT, R28, R9, P2 ;  /* 0x000000091c00720b */ /* 0x000fd6000174e000 */
[--C-:B------:R-:W-:Y:S02]  /*0770*/  @!P1 IMAD.MOV.U32 R19, RZ, RZ, R21.reuse ;  /* 0x000000ffff139224 */ /* 0x100fe400078e0015 */
[----:B------:R-:W-:Y:S01]  /*0780*/  @!P2 IMAD.MOV.U32 R6, RZ, RZ, R21 ;  /* 0x000000ffff06a224 */ /* 0x000fe200078e0015 */
[----:B------:R-:W-:Y:S01]  /*0790*/  @!P2 MOV R9, R28 ;  /* 0x0000001c0009a202 */ /* 0x000fe20000000f00 */
[----:B------:R-:W-:Y:S01]  /*07a0*/  @!P1 IMAD.MOV.U32 R8, RZ, RZ, R25 ;  /* 0x000000ffff089224 */ /* 0x000fe200078e0019 */
[----:B------:R-:W-:Y:S01]  /*07b0*/  ISETP.GE.AND P1, PT, R27, R19, PT ;  /* 0x000000131b00720c */ /* 0x000fe20003f26270 */
[----:B------:R-:W-:Y:S01]  /*07c0*/  VIADD R25, R21, 0x40 ;  /* 0x0000004015197836 */ /* 0x000fe20000000000 */
[----:B------:R-:W-:Y:S02]  /*07d0*/  ISETP.GE.AND P2, PT, R27, R6, PT ;  /* 0x000000061b00720c */ /* 0x000fe40003f46270 */
[----:B----4-:R-:W-:Y:S01]  /*07e0*/  FSETP.NEU.OR P1, PT, R23, R8, P1 ;  /* 0x000000081700720b */ /* 0x010fe20000f2d400 */
[----:B-1----:R-:W-:Y:S01]  /*07f0*/  IMAD.WIDE R14, R25, 0x4, R10 ;  /* 0x00000004190e7825 */ /* 0x002fe200078e020a */
[----:B------:R-:W-:-:S02]  /*0800*/  FSETP.NEU.OR P2, PT, R20, R9, P2 ;  /* 0x000000091400720b */ /* 0x000fc4000174d400 */
[----:B------:R-:W-:Y:S02]  /*0810*/  FSETP.LEU.AND P1, PT, R23, R8, P1 ;  /* 0x000000081700720b */ /* 0x000fe40000f2b000 */
[----:B------:R-:W-:Y:S01]  /*0820*/  FSETP.GEU.AND P2, PT, R20, R9, P2 ;  /* 0x000000091400720b */ /* 0x000fe2000174e000 */
[----:B------:R-:W-:-:S05]  /*0830*/  IMAD.WIDE R16, R25, 0x4, R12 ;  /* 0x0000000419107825 */ /* 0x000fca00078e020c */
[----:B------:R1:W2:Y:S05]  /*0840*/  LDG.E.CONSTANT R22, desc[UR6][R16.64] ;  /* 0x0000000610167981 */ /* 0x0002aa000c1e9900 */
[--C-:B------:R-:W-:Y:S02]  /*0850*/  @!P1 IMAD.MOV.U32 R19, RZ, RZ, R27.reuse ;  /* 0x000000ffff139224 */ /* 0x100fe400078e001b */
[----:B------:R-:W-:Y:S02]  /*0860*/  @!P2 IMAD.MOV.U32 R6, RZ, RZ, R27 ;  /* 0x000000ffff06a224 */ /* 0x000fe400078e001b */
[----:B------:R3:W4:Y:S01]  /*0870*/  LDG.E.CONSTANT R27, desc[UR6][R14.64] ;  /* 0x000000060e1b7981 */ /* 0x000722000c1e9900 */
[----:B------:R-:W-:-:S02]  /*0880*/  @!P1 IMAD.MOV.U32 R8, RZ, RZ, R23 ;  /* 0x000000ffff089224 */ /* 0x000fc400078e0017 */
[----:B------:R-:W-:-:S04]  /*0890*/  VIADD R23, R21, 0x60 ;  /* 0x0000006015177836 */ /* 0x000fc80000000000 */
[----:B-1----:R-:W-:-:S04]  /*08a0*/  IMAD.WIDE R16, R23, 0x4, R12 ;  /* 0x0000000417107825 */ /* 0x002fc800078e020c */
[----:B---3--:R-:W-:Y:S02]  /*08b0*/  IMAD.WIDE R14, R23, 0x4, R10 ;  /* 0x00000004170e7825 */ /* 0x008fe400078e020a */
[----:B------:R-:W3:Y:S04]  /*08c0*/  LDG.E.CONSTANT R16, desc[UR6][R16.64] ;  /* 0x0000000610107981 */ /* 0x000ee8000c1e9900 */
[----:B------:R-:W3:Y:S01]  /*08d0*/  LDG.E.CONSTANT R15, desc[UR6][R14.64] ;  /* 0x000000060e0f7981 */ /* 0x000ee2000c1e9900 */
[----:B------:R-:W-:Y:S02]  /*08e0*/  @!P2 MOV R9, R20 ;  /* 0x000000140009a202 */ /* 0x000fe40000000f00 */
[C---:B------:R-:W-:Y:S02]  /*08f0*/  ISETP.GE.AND P1, PT, R25.reuse, R19, PT ;  /* 0x000000131900720c */ /* 0x040fe40003f26270 */
[----:B------:R-:W-:Y:S01]  /*0900*/  ISETP.GE.AND P2, PT, R25, R6, PT ;  /* 0x000000061900720c */ /* 0x000fe20003f46270 */
[----:B------:R-:W-:-:S05]  /*0910*/  VIADD R21, R21, 0x80 ;  /* 0x0000008015157836 */ /* 0x000fca0000000000 */
[----:B------:R-:W-:Y:S02]  /*0920*/  ISETP.GE.AND P3, PT, R21, R18, PT ;  /* 0x000000121500720c */ /* 0x000fe40003f66270 */
[----:B--2---:R-:W-:-:S04]  /*0930*/  FSETP.NEU.OR P2, PT, R22, R9, P2 ;  /* 0x000000091600720b */ /* 0x004fc8000174d400 */
[----:B------:R-:W-:Y:S02]  /*0940*/  FSETP.GEU.AND P2, PT, R22, R9, P2 ;  /* 0x000000091600720b */ /* 0x000fe4000174e000 */
[----:B----4-:R-:W-:-:S04]  /*0950*/  FSETP.NEU.OR P1, PT, R27, R8, P1 ;  /* 0x000000081b00720b */ /* 0x010fc80000f2d400 */
[----:B------:R-:W-:-:S07]  /*0960*/  FSETP.LEU.AND P1, PT, R27, R8, P1 ;  /* 0x000000081b00720b */ /* 0x000fce0000f2b000 */
[----:B------:R-:W-:Y:S01]  /*0970*/  @!P2 IMAD.MOV.U32 R6, RZ, RZ, R25 ;  /* 0x000000ffff06a224 */ /* 0x000fe200078e0019 */
[----:B------:R-:W-:-:S05]  /*0980*/  @!P2 MOV R9, R22 ;  /* 0x000000160009a202 */ /* 0x000fca0000000f00 */
[----:B------:R-:W-:Y:S01]  /*0990*/  @!P1 IMAD.MOV.U32 R19, RZ, RZ, R25 ;  /* 0x000000ffff139224 */ /* 0x000fe200078e0019 */
[----:B------:R-:W-:Y:S01]  /*09a0*/  ISETP.GE.AND P2, PT, R23, R6, PT ;  /* 0x000000061700720c */ /* 0x000fe20003f46270 */
[----:B------:R-:W-:-:S03]  /*09b0*/  @!P1 IMAD.MOV.U32 R8, RZ, RZ, R27 ;  /* 0x000000ffff089224 */ /* 0x000fc600078e001b */
[----:B------:R-:W-:Y:S02]  /*09c0*/  ISETP.GE.AND P1, PT, R23, R19, PT ;  /* 0x000000131700720c */ /* 0x000fe40003f26270 */
[CC--:B---3--:R-:W-:Y:S02]  /*09d0*/  FSETP.NEU.OR P2, PT, R16.reuse, R9.reuse, P2 ;  /* 0x000000091000720b */ /* 0x0c8fe4000174d400 */
[CC--:B------:R-:W-:Y:S02]  /*09e0*/  FSETP.NEU.OR P1, PT, R15.reuse, R8.reuse, P1 ;  /* 0x000000080f00720b */ /* 0x0c0fe40000f2d400 */
[----:B------:R-:W-:Y:S02]  /*09f0*/  FSETP.GEU.AND P2, PT, R16, R9, P2 ;  /* 0x000000091000720b */ /* 0x000fe4000174e000 */
[----:B------:R-:W-:-:S11]  /*0a00*/  FSETP.LEU.AND P1, PT, R15, R8, P1 ;  /* 0x000000080f00720b */ /* 0x000fd60000f2b000 */
[----:B------:R-:W-:Y:S01]  /*0a10*/  @!P2 IMAD.MOV.U32 R9, RZ, RZ, R16 ;  /* 0x000000ffff09a224 */ /* 0x000fe200078e0010 */
[----:B------:R-:W-:Y:S01]  /*0a20*/  @!P2 MOV R6, R23 ;  /* 0x000000170006a202 */ /* 0x000fe20000000f00 */
[----:B------:R-:W-:Y:S02]  /*0a30*/  @!P1 IMAD.MOV.U32 R8, RZ, RZ, R15 ;  /* 0x000000ffff089224 */ /* 0x000fe400078e000f */
[----:B------:R-:W-:Y:S01]  /*0a40*/  @!P1 IMAD.MOV.U32 R19, RZ, RZ, R23 ;  /* 0x000000ffff139224 */ /* 0x000fe200078e0017 */
[----:B------:R-:W-:Y:S06]  /*0a50*/  @!P3 BRA `(.L_x_35) ;  /* 0xfffffffc0008b947 */ /* 0x000fec000383ffff */
.L_x_34:
[----:B------:R-:W-:Y:S05]  /*0a60*/  BSYNC.RECONVERGENT B1 ;  /* 0x0000000000017941 */ /* 0x000fea0003800200 */
.L_x_33:
[----:B------:R-:W-:Y:S01]  /*0a70*/  IMAD.IADD R14, R7, 0x1, -R21 ;  /* 0x00000001070e7824 */ /* 0x000fe200078e0a15 */
[----:B------:R-:W-:Y:S04]  /*0a80*/  BSSY.RECONVERGENT B1, `(.L_x_36) ;  /* 0x0000022000017945 */ /* 0x000fe80003800200 */
[----:B------:R-:W-:-:S13]  /*0a90*/  ISETP.GT.AND P1, PT, R14, 0x1f, PT ;  /* 0x0000001f0e00780c */ /* 0x000fda0003f24270 */
[----:B------:R-:W-:Y:S05]  /*0aa0*/  @!P1 BRA `(.L_x_37) ;  /* 0x00000000007c9947 */ /* 0x000fea0003800000 */
[----:B------:R-:W-:-:S04]  /*0ab0*/  IMAD.WIDE R24, R21, 0x4, R10 ;  /* 0x0000000415187825 */ /* 0x000fc800078e020a */
[C---:B------:R-:W-:Y:S02]  /*0ac0*/  IMAD.WIDE R22, R21.reuse, 0x4, R12 ;  /* 0x0000000415167825 */ /* 0x040fe400078e020c */
[----:B------:R-:W2:Y:S04]  /*0ad0*/  LDG.E.CONSTANT R25, desc[UR6][R24.64] ;  /* 0x0000000618197981 */ /* 0x000ea8000c1e9900 */
[----:B------:R-:W3:Y:S01]  /*0ae0*/  LDG.E.CONSTANT R22, desc[UR6][R22.64] ;  /* 0x0000000616167981 */ /* 0x000ee2000c1e9900 */
[----:B------:R-:W-:-:S04]  /*0af0*/  VIADD R27, R21, 0x20 ;  /* 0x00000020151b7836 */ /* 0x000fc80000000000 */
[----:B------:R-:W-:-:S04]  /*0b00*/  IMAD.WIDE R16, R27, 0x4, R10 ;  /* 0x000000041b107825 */ /* 0x000fc800078e020a */
[----:B------:R-:W-:Y:S02]  /*0b10*/  IMAD.WIDE R14, R27, 0x4, R12 ;  /* 0x000000041b0e7825 */ /* 0x000fe400078e020c */
[----:B------:R-:W4:Y:S04]  /*0b20*/  LDG.E.CONSTANT R17, desc[UR6][R16.64] ;  /* 0x0000000610117981 */ /* 0x000f28000c1e9900 */
[----:B------:R-:W4:Y:S01]  /*0b30*/  LDG.E.CONSTANT R14, desc[UR6][R14.64] ;  /* 0x000000060e0e7981 */ /* 0x000f22000c1e9900 */
[C---:B------:R-:W-:Y:S02]  /*0b40*/  ISETP.GE.AND P0, PT, R21.reuse, R19, PT ;  /* 0x000000131500720c */ /* 0x040fe40003f06270 */
[----:B------:R-:W-:Y:S02]  /*0b50*/  ISETP.GE.AND P1, PT, R21, R6, PT ;  /* 0x000000061500720c */ /* 0x000fe40003f26270 */
[----:B--2--5:R-:W-:-:S02]  /*0b60*/  FSETP.NEU.OR P0, PT, R25, R8, P0 ;  /* 0x000000081900720b */ /* 0x024fc4000070d400 */
[CC--:B---3--:R-:W-:Y:S02]  /*0b70*/  FSETP.NEU.OR P1, PT, R22.reuse, R9.reuse, P1 ;  /* 0x000000091600720b */ /* 0x0c8fe40000f2d400 */
[----:B------:R-:W-:Y:S02]  /*0b80*/  FSETP.LEU.AND P0, PT, R25, R8, P0 ;  /* 0x000000081900720b */ /* 0x000fe4000070b000 */
[----:B------:R-:W-:-:S11]  /*0b90*/  FSETP.GEU.AND P1, PT, R22, R9, P1 ;  /* 0x000000091600720b */ /* 0x000fd60000f2e000 */
[--C-:B------:R-:W-:Y:S01]  /*0ba0*/  @!P0 IMAD.MOV.U32 R19, RZ, RZ, R21.reuse ;  /* 0x000000ffff138224 */ /* 0x100fe200078e0015 */
[----:B------:R-:W-:Y:S01]  /*0bb0*/  @!P0 MOV R8, R25 ;  /* 0x0000001900088202 */ /* 0x000fe20000000f00 */
[----:B------:R-:W-:Y:S02]  /*0bc0*/  @!P1 IMAD.MOV.U32 R6, RZ, RZ, R21 ;  /* 0x000000ffff069224 */ /* 0x000fe400078e0015 */
[----:B------:R-:W-:Y:S01]  /*0bd0*/  @!P1 IMAD.MOV.U32 R9, RZ, RZ, R22 ;  /* 0x000000ffff099224 */ /* 0x000fe200078e0016 */
[C---:B------:R-:W-:Y:S01]  /*0be0*/  ISETP.GE.AND P0, PT, R27.reuse, R19, PT ;  /* 0x000000131b00720c */ /* 0x040fe20003f06270 */
[C---:B------:R-:W-:Y:S01]  /*0bf0*/  VIADD R21, R27.reuse, 0x20 ;  /* 0x000000201b157836 */ /* 0x040fe20000000000 */
[----:B------:R-:W-:Y:S02]  /*0c00*/  ISETP.GE.AND P1, PT, R27, R6, PT ;  /* 0x000000061b00720c */ /* 0x000fe40003f26270 */
[----:B----4-:R-:W-:Y:S02]  /*0c10*/  FSETP.NEU.OR P0, PT, R17, R8, P0 ;  /* 0x000000081100720b */ /* 0x010fe4000070d400 */
[----:B------:R-:W-:-:S02]  /*0c20*/  FSETP.NEU.OR P1, PT, R14, R9, P1 ;  /* 0x000000090e00720b */ /* 0x000fc40000f2d400 */
[----:B------:R-:W-:Y:S02]  /*0c30*/  FSETP.LEU.AND P2, PT, R17, R8, P0 ;  /* 0x000000081100720b */ /* 0x000fe4000074b000 */
[----:B------:R-:W-:Y:S02]  /*0c40*/  FSETP.GEU.AND P1, PT, R14, R9, P1 ;  /* 0x000000090e00720b */ /* 0x000fe40000f2e000 */
[----:B------:R-:W-:-:S09]  /*0c50*/  PLOP3.LUT P0, PT, PT, PT, PT, 0x8, 0x80 ;  /* 0x000000000080781c */ /* 0x000fd20003f0e170 */
[----:B------:R-:W-:Y:S02]  /*0c60*/  @!P2 IMAD.MOV.U32 R8, RZ, RZ, R17 ;  /* 0x000000ffff08a224 */ /* 0x000fe400078e0011 */
[----:B------:R-:W-:Y:S01]  /*0c70*/  @!P1 IMAD.MOV.U32 R9, RZ, RZ, R14 ;  /* 0x000000ffff099224 */ /* 0x000fe200078e000e */
[----:B------:R-:W-:Y:S01]  /*0c80*/  @!P1 MOV R6, R27 ;  /* 0x0000001b00069202 */ /* 0x000fe20000000f00 */
[----:B------:R-:W-:-:S07]  /*0c90*/  @!P2 IMAD.MOV.U32 R19, RZ, RZ, R27 ;  /* 0x000000ffff13a224 */ /* 0x000fce00078e001b */
.L_x_37:
[----:B------:R-:W-:Y:S05]  /*0ca0*/  BSYNC.RECONVERGENT B1 ;  /* 0x0000000000017941 */ /* 0x000fea0003800200 */
.L_x_36:
[----:B------:R-:W-:-:S13]  /*0cb0*/  ISETP.LE.OR P0, PT, R21, R7, P0 ;  /* 0x000000071500720c */ /* 0x000fda0000703670 */
[----:B------:R-:W-:Y:S05]  /*0cc0*/  @!P0 BRA `(.L_x_32) ;  /* 0x0000000000388947 */ /* 0x000fea0003800000 */
[----:B------:R-:W-:-:S04]  /*0cd0*/  IMAD.WIDE R10, R21, 0x4, R10 ;  /* 0x00000004150a7825 */ /* 0x000fc800078e020a */
[C---:B------:R-:W-:Y:S02]  /*0ce0*/  IMAD.WIDE R12, R21.reuse, 0x4, R12 ;  /* 0x00000004150c7825 */ /* 0x040fe400078e020c */
[----:B------:R-:W2:Y:S04]  /*0cf0*/  LDG.E.CONSTANT R11, desc[UR6][R10.64] ;  /* 0x000000060a0b7981 */ /* 0x000ea8000c1e9900 */
[----:B------:R-:W3:Y:S01]  /*0d00*/  LDG.E.CONSTANT R12, desc[UR6][R12.64] ;  /* 0x000000060c0c7981 */ /* 0x000ee2000c1e9900 */
[C---:B------:R-:W-:Y:S02]  /*0d10*/  ISETP.GE.AND P0, PT, R21.reuse, R19, PT ;  /* 0x000000131500720c */ /* 0x040fe40003f06270 */
[----:B------:R-:W-:Y:S02]  /*0d20*/  ISETP.GE.AND P1, PT, R21, R6, PT ;  /* 0x000000061500720c */ /* 0x000fe40003f26270 */
[----:B--2--5:R-:W-:-:S02]  /*0d30*/  FSETP.NEU.OR P0, PT, R11, R8, P0 ;  /* 0x000000080b00720b */ /* 0x024fc4000070d400 */
[CC--:B---3--:R-:W-:Y:S02]  /*0d40*/  FSETP.NEU.OR P1, PT, R12.reuse, R9.reuse, P1 ;  /* 0x000000090c00720b */ /* 0x0c8fe40000f2d400 */
[----:B------:R-:W-:Y:S02]  /*0d50*/  FSETP.LEU.AND P0, PT, R11, R8, P0 ;  /* 0x000000080b00720b */ /* 0x000fe4000070b000 */
[----:B------:R-:W-:-:S11]  /*0d60*/  FSETP.GEU.AND P1, PT, R12, R9, P1 ;  /* 0x000000090c00720b */ /* 0x000fd60000f2e000 */
[----:B------:R-:W-:Y:S02]  /*0d70*/  @!P0 IMAD.MOV.U32 R8, RZ, RZ, R11 ;  /* 0x000000ffff088224 */ /* 0x000fe400078e000b */
[----:B------:R-:W-:Y:S01]  /*0d80*/  @!P1 IMAD.MOV.U32 R9, RZ, RZ, R12 ;  /* 0x000000ffff099224 */ /* 0x000fe200078e000c */
[----:B------:R-:W-:Y:S01]  /*0d90*/  @!P1 MOV R6, R21 ;  /* 0x0000001500069202 */ /* 0x000fe20000000f00 */
[----:B------:R-:W-:-:S07]  /*0da0*/  @!P0 IMAD.MOV.U32 R19, RZ, RZ, R21 ;  /* 0x000000ffff138224 */ /* 0x000fce00078e0015 */
.L_x_32:
[----:B------:R-:W-:Y:S05]  /*0db0*/  BSYNC.RECONVERGENT B0 ;  /* 0x0000000000007941 */ /* 0x000fea0003800200 */
.L_x_31:
[----:B------:R-:W-:Y:S05]  /*0dc0*/  BRA.DIV UR5, `(.L_x_38) ;  /* 0x0000000605ac7947 */ /* 0x000fea000b800000 */
[----:B------:R-:W-:Y:S02]  /*0dd0*/  IMAD.U32 R16, RZ, RZ, UR5 ;  /* 0x00000005ff107e24 */ /* 0x000fe4000f8e00ff */
[----:B------:R-:W-:Y:S02]  /*0de0*/  IMAD.U32 R15, RZ, RZ, UR5 ;  /* 0x00000005ff0f7e24 */ /* 0x000fe4000f8e00ff */
[----:B------:R-:W-:Y:S02]  /*0df0*/  IMAD.U32 R17, RZ, RZ, UR5 ;  /* 0x00000005ff117e24 */ /* 0x000fe4000f8e00ff */
[----:B------:R-:W1:Y:S01]  /*0e00*/  SHFL.DOWN PT, R16, R19, 0x10, 0x1f ;  /* 0x0a001f0013107f89 */ /* 0x000e6200000e0000 */
[----:B------:R-:W-:Y:S02]  /*0e10*/  IMAD.U32 R18, RZ, RZ, UR5 ;  /* 0x00000005ff127e24 */ /* 0x000fe4000f8e00ff */
[----:B------:R-:W-:Y:S01]  /*0e20*/  IMAD.U32 R10, RZ, RZ, UR5 ;  /* 0x00000005ff0a7e24 */ /* 0x000fe2000f8e00ff */
[----:B-----5:R-:W2:Y:S01]  /*0e30*/  SHFL.DOWN PT, R15, R8, 0x10, 0x1f ;  /* 0x0a001f00080f7f89 */ /* 0x020ea200000e0000 */
[----:B------:R-:W-:-:S03]  /*0e40*/  IMAD.U32 R11, RZ, RZ, UR5 ;  /* 0x00000005ff0b7e24 */ /* 0x000fc6000f8e00ff */
[----:B------:R-:W3:Y:S04]  /*0e50*/  SHFL.DOWN PT, R17, R6, 0x10, 0x1f ;  /* 0x0a001f0006117f89 */ /* 0x000ee800000e0000 */
[----:B------:R-:W4:Y:S01]  /*0e60*/  SHFL.DOWN PT, R18, R9, 0x10, 0x1f ;  /* 0x0a001f0009127f89 */ /* 0x000f2200000e0000 */
[----:B-1----:R-:W-:-:S04]  /*0e70*/  ISETP.GE.AND P0, PT, R16, R19, PT ;  /* 0x000000131000720c */ /* 0x002fc80003f06270 */
[----:B--2---:R-:W-:-:S04]  /*0e80*/  FSETP.NEU.OR P0, PT, R8, R15, P0 ;  /* 0x0000000f0800720b */ /* 0x004fc8000070d400 */
[----:B------:R-:W-:-:S13]  /*0e90*/  FSETP.GEU.AND P0, PT, R8, R15, P0 ;  /* 0x0000000f0800720b */ /* 0x000fda000070e000 */
[----:B------:R-:W-:Y:S01]  /*0ea0*/  @!P0 MOV R19, R16 ;  /* 0x0000001000138202 */ /* 0x000fe20000000f00 */
[----:B------:R-:W-:Y:S01]  /*0eb0*/  @!P0 IMAD.MOV.U32 R8, RZ, RZ, R15 ;  /* 0x000000ffff088224 */ /* 0x000fe200078e000f */
[----:B---3--:R-:W-:Y:S01]  /*0ec0*/  ISETP.GE.AND P0, PT, R17, R6, PT ;  /* 0x000000061100720c */ /* 0x008fe20003f06270 */
[----:B------:R-:W-:Y:S02]  /*0ed0*/  IMAD.U32 R15, RZ, RZ, UR5 ;  /* 0x00000005ff0f7e24 */ /* 0x000fe4000f8e00ff */
[----:B------:R-:W1:Y:S01]  /*0ee0*/  SHFL.DOWN PT, R16, R19, 0x8, 0x1f ;  /* 0x09001f0013107f89 */ /* 0x000e6200000e0000 */
[----:B----4-:R-:W-:-:S03]  /*0ef0*/  FSETP.NEU.OR P0, PT, R9, R18, P0 ;  /* 0x000000120900720b */ /* 0x010fc6000070d400 */
[----:B------:R-:W2:Y:S01]  /*0f00*/  SHFL.DOWN PT, R15, R8, 0x8, 0x1f ;  /* 0x09001f00080f7f89 */ /* 0x000ea200000e0000 */
[----:B------:R-:W-:-:S13]  /*0f10*/  FSETP.LEU.AND P0, PT, R9, R18, P0 ;  /* 0x000000120900720b */ /* 0x000fda000070b000 */
[----:B------:R-:W-:Y:S01]  /*0f20*/  @!P0 IMAD.MOV.U32 R6, RZ, RZ, R17 ;  /* 0x000000ffff068224 */ /* 0x000fe200078e0011 */
[----:B------:R-:W-:Y:S01]  /*0f30*/  MOV R17, UR5 ;  /* 0x0000000500117c02 */ /* 0x000fe20008000f00 */
[----:B------:R-:W-:Y:S02]  /*0f40*/  @!P0 IMAD.MOV.U32 R9, RZ, RZ, R18 ;  /* 0x000000ffff098224 */ /* 0x000fe400078e0012 */
[----:B------:R-:W-:Y:S01]  /*0f50*/  IMAD.U32 R18, RZ, RZ, UR5 ;  /* 0x00000005ff127e24 */ /* 0x000fe2000f8e00ff */
[----:B-1----:R-:W-:Y:S02]  /*0f60*/  ISETP.GE.AND P0, PT, R16, R19, PT ;  /* 0x000000131000720c */ /* 0x002fe40003f06270 */
[----:B------:R-:W1:Y:S02]  /*0f70*/  SHFL.DOWN PT, R17, R6, 0x8, 0x1f ;  /* 0x09001f0006117f89 */ /* 0x000e6400000e0000 */
[CC--:B--2---:R-:W-:Y:S02]  /*0f80*/  FSETP.NEU.OR P0, PT, R8.reuse, R15.reuse, P0 ;  /* 0x0000000f0800720b */ /* 0x0c4fe4000070d400 */
[----:B------:R-:W2:Y:S02]  /*0f90*/  SHFL.DOWN PT, R18, R9, 0x8, 0x1f ;  /* 0x09001f0009127f89 */ /* 0x000ea400000e0000 */
[----:B------:R-:W-:-:S13]  /*0fa0*/  FSETP.GEU.AND P0, PT, R8, R15, P0 ;  /* 0x0000000f0800720b */ /* 0x000fda000070e000 */
[----:B------:R-:W-:Y:S01]  /*0fb0*/  @!P0 IMAD.MOV.U32 R19, RZ, RZ, R16 ;  /* 0x000000ffff138224 */ /* 0x000fe200078e0010 */
[----:B------:R-:W-:Y:S01]  /*0fc0*/  @!P0 MOV R8, R15 ;  /* 0x0000000f00088202 */ /* 0x000fe20000000f00 */
[----:B------:R-:W-:Y:S01]  /*0fd0*/  IMAD.U32 R16, RZ, RZ, UR5 ;  /* 0x00000005ff107e24 */ /* 0x000fe2000f8e00ff */
[----:B-1----:R-:W-:Y:S01]  /*0fe0*/  ISETP.GE.AND P0, PT, R17, R6, PT ;  /* 0x000000061100720c */ /* 0x002fe20003f06270 */
[----:B------:R-:W-:-:S04]  /*0ff0*/  IMAD.U32 R15, RZ, RZ, UR5 ;  /* 0x00000005ff0f7e24 */ /* 0x000fc8000f8e00ff */
[----:B------:R-:W1:Y:S01]  /*1000*/  SHFL.DOWN PT, R16, R19, 0x4, 0x1f ;  /* 0x08801f0013107f89 */ /* 0x000e6200000e0000 */
[----:B--2---:R-:W-:-:S03]  /*1010*/  FSETP.NEU.OR P0, PT, R9, R18, P0 ;  /* 0x000000120900720b */ /* 0x004fc6000070d400 */
[----:B------:R-:W2:Y:S01]  /*1020*/  SHFL.DOWN PT, R15, R8, 0x4, 0x1f ;  /* 0x08801f00080f7f89 */ /* 0x000ea200000e0000 */
[----:B------:R-:W-:-:S13]  /*1030*/  FSETP.LEU.AND P0, PT, R9, R18, P0 ;  /* 0x000000120900720b */ /* 0x000fda000070b000 */
[----:B------:R-:W-:Y:S02]  /*1040*/  @!P0 IMAD.MOV.U32 R6, RZ, RZ, R17 ;  /* 0x000000ffff068224 */ /* 0x000fe400078e0011 */
[----:B------:R-:W-:Y:S02]  /*1050*/  IMAD.U32 R17, RZ, RZ, UR5 ;  /* 0x00000005ff117e24 */ /* 0x000fe4000f8e00ff */
[----:B------:R-:W-:Y:S01]  /*1060*/  @!P0 IMAD.MOV.U32 R9, RZ, RZ, R18 ;  /* 0x000000ffff098224 */ /* 0x000fe200078e0012 */
[----:B------:R-:W-:Y:S02]  /*1070*/  MOV R18, UR5 ;  /* 0x0000000500127c02 */ /* 0x000fe40008000f00 */
[----:B-1----:R-:W-:Y:S01]  /*1080*/  ISETP.GE.AND P0, PT, R16, R19, PT ;  /* 0x000000131000720c */ /* 0x002fe20003f06270 */
[----:B------:R-:W1:Y:S03]  /*1090*/  SHFL.DOWN PT, R17, R6, 0x4, 0x1f ;  /* 0x08801f0006117f89 */ /* 0x000e6600000e0000 */
[CC--:B--2---:R-:W-:Y:S01]  /*10a0*/  FSETP.NEU.OR P0, PT, R8.reuse, R15.reuse, P0 ;  /* 0x0000000f0800720b */ /* 0x0c4fe2000070d400 */
[----:B------:R-:W2:Y:S03]  /*10b0*/  SHFL.DOWN PT, R18, R9, 0x4, 0x1f ;  /* 0x08801f0009127f89 */ /* 0x000ea600000e0000 */
[----:B------:R-:W-:-:S13]  /*10c0*/  FSETP.GEU.AND P0, PT, R8, R15, P0 ;  /* 0x0000000f0800720b */ /* 0x000fda000070e000 */
[----:B------:R-:W-:Y:S02]  /*10d0*/  @!P0 IMAD.MOV.U32 R19, RZ, RZ, R16 ;  /* 0x000000ffff138224 */ /* 0x000fe400078e0010 */
[----:B------:R-:W-:Y:S02]  /*10e0*/  IMAD.U32 R16, RZ, RZ, UR5 ;  /* 0x00000005ff107e24 */ /* 0x000fe4000f8e00ff */
[----:B------:R-:W-:Y:S01]  /*10f0*/  @!P0 IMAD.MOV.U32 R8, RZ, RZ, R15 ;  /* 0x000000ffff088224 */ /* 0x000fe200078e000f */
[----:B-1----:R-:W-:Y:S01]  /*1100*/  ISETP.GE.AND P0, PT, R17, R6, PT ;  /* 0x000000061100720c */ /* 0x002fe20003f06270 */
[----:B------:R-:W-:Y:S02]  /*1110*/  IMAD.U32 R15, RZ, RZ, UR5 ;  /* 0x00000005ff0f7e24 */ /* 0x000fe4000f8e00ff */
[----:B------:R-:W1:Y:S01]  /*1120*/  SHFL.DOWN PT, R16, R19, 0x2, 0x1f ;  /* 0x08401f0013107f89 */ /* 0x000e6200000e0000 */
[----:B--2---:R-:W-:-:S03]  /*1130*/  FSETP.NEU.OR P0, PT, R9, R18, P0 ;  /* 0x000000120900720b */ /* 0x004fc6000070d400 */
[----:B------:R-:W2:Y:S01]  /*1140*/  SHFL.DOWN PT, R15, R8, 0x2, 0x1f ;  /* 0x08401f00080f7f89 */ /* 0x000ea200000e0000 */
[----:B------:R-:W-:-:S13]  /*1150*/  FSETP.LEU.AND P0, PT, R9, R18, P0 ;  /* 0x000000120900720b */ /* 0x000fda000070b000 */
[----:B------:R-:W-:Y:S01]  /*1160*/  @!P0 MOV R6, R17 ;  /* 0x0000001100068202 */ /* 0x000fe20000000f00 */
[----:B------:R-:W-:Y:S02]  /*1170*/  IMAD.U32 R17, RZ, RZ, UR5 ;  /* 0x00000005ff117e24 */ /* 0x000fe4000f8e00ff */
[----:B------:R-:W-:Y:S02]  /*1180*/  @!P0 IMAD.MOV.U32 R9, RZ, RZ, R18 ;  /* 0x000000ffff098224 */ /* 0x000fe400078e0012 */
[----:B------:R-:W-:Y:S01]  /*1190*/  IMAD.U32 R18, RZ, RZ, UR5 ;  /* 0x00000005ff127e24 */ /* 0x000fe2000f8e00ff */
[----:B-1----:R-:W-:Y:S01]  /*11a0*/  ISETP.GE.AND P0, PT, R16, R19, PT ;  /* 0x000000131000720c */ /* 0x002fe20003f06270 */
[----:B------:R-:W1:Y:S03]  /*11b0*/  SHFL.DOWN PT, R17, R6, 0x2, 0x1f ;  /* 0x08401f0006117f89 */ /* 0x000e6600000e0000 */
[CC--:B--2---:R-:W-:Y:S01]  /*11c0*/  FSETP.NEU.OR P0, PT, R8.reuse, R15.reuse, P0 ;  /* 0x0000000f0800720b */ /* 0x0c4fe2000070d400 */
[----:B------:R-:W2:Y:S03]  /*11d0*/  SHFL.DOWN PT, R18, R9, 0x2, 0x1f ;  /* 0x08401f0009127f89 */ /* 0x000ea600000e0000 */
[----:B------:R-:W-:-:S13]  /*11e0*/  FSETP.GEU.AND P0, PT, R8, R15, P0 ;  /* 0x0000000f0800720b */ /* 0x000fda000070e000 */
[----:B------:R-:W-:Y:S01]  /*11f0*/  @!P0 IMAD.MOV.U32 R19, RZ, RZ, R16 ;  /* 0x000000ffff138224 */ /* 0x000fe200078e0010 */
[----:B------:R-:W-:Y:S01]  /*1200*/  MOV R16, UR5 ;  /* 0x0000000500107c02 */ /* 0x000fe20008000f00 */
[----:B------:R-:W-:Y:S01]  /*1210*/  @!P0 IMAD.MOV.U32 R8, RZ, RZ, R15 ;  /* 0x000000ffff088224 */ /* 0x000fe200078e000f */
[----:B-1----:R-:W-:Y:S01]  /*1220*/  ISETP.GE.AND P0, PT, R17, R6, PT ;  /* 0x000000061100720c */ /* 0x002fe20003f06270 */
[----:B------:R-:W-:-:S03]  /*1230*/  IMAD.U32 R15, RZ, RZ, UR5 ;  /* 0x00000005ff0f7e24 */ /* 0x000fc6000f8e00ff */
[----:B------:R-:W1:Y:S01]  /*1240*/  SHFL.DOWN PT, R16, R19, 0x1, 0x1f ;  /* 0x08201f0013107f89 */ /* 0x000e6200000e0000 */
[----:B--2---:R-:W-:-:S03]  /*1250*/  FSETP.NEU.OR P0, PT, R9, R18, P0 ;  /* 0x000000120900720b */ /* 0x004fc6000070d400 */
[----:B------:R-:W2:Y:S01]  /*1260*/  SHFL.DOWN PT, R15, R8, 0x1, 0x1f ;  /* 0x08201f00080f7f89 */ /* 0x000ea200000e0000 */
[----:B------:R-:W-:-:S13]  /*1270*/  FSETP.LEU.AND P0, PT, R9, R18, P0 ;  /* 0x000000120900720b */ /* 0x000fda000070b000 */
[----:B------:R-:W-:Y:S01]  /*1280*/  @!P0 IMAD.MOV.U32 R9, RZ, RZ, R18 ;  /* 0x000000ffff098224 */ /* 0x000fe200078e0012 */
[----:B------:R-:W-:Y:S01]  /*1290*/  MOV R18, UR5 ;  /* 0x0000000500127c02 */ /* 0x000fe20008000f00 */
[----:B------:R-:W-:Y:S01]  /*12a0*/  @!P0 IMAD.MOV.U32 R6, RZ, RZ, R17 ;  /* 0x000000ffff068224 */ /* 0x000fe200078e0011 */
[----:B-1----:R-:W-:-:S04]  /*12b0*/  ISETP.GE.AND P0, PT, R16, R19, PT ;  /* 0x000000131000720c */ /* 0x002fc80003f06270 */
[----:B------:R1:W3:Y:S01]  /*12c0*/  SHFL.DOWN PT, R18, R9, 0x1, 0x1f ;  /* 0x08201f0009127f89 */ /* 0x0002e200000e0000 */
[----:B--2---:R-:W-:-:S03]  /*12d0*/  FSETP.NEU.OR P0, PT, R8, R15, P0 ;  /* 0x0000000f0800720b */ /* 0x004fc6000070d400 */
[----:B------:R1:W2:Y:S01]  /*12e0*/  SHFL.DOWN PT, R14, R6, 0x1, 0x1f ;  /* 0x08201f00060e7f89 */ /* 0x0002a200000e0000 */
[----:B------:R-:W-:-:S13]  /*12f0*/  FSETP.GEU.AND P0, PT, R8, R15, P0 ;  /* 0x0000000f0800720b */ /* 0x000fda000070e000 */
[----:B-1----:R-:W-:-:S07]  /*1300*/  @!P0 IMAD.MOV.U32 R19, RZ, RZ, R16 ;  /* 0x000000ffff138224 */ /* 0x002fce00078e0010 */
.L_x_62:
[----:B--2---:R-:W-:Y:S01]  /*1310*/  ISETP.GE.AND P0, PT, R14, R6, PT ;  /* 0x000000060e00720c */ /* 0x004fe20003f06270 */
[----:B------:R-:W-:Y:S01]  /*1320*/  BSSY.RECONVERGENT B0, `(.L_x_39) ;  /* 0x0000010000007945 */ /* 0x000fe20003800200 */
[----:B------:R-:W-:Y:S02]  /*1330*/  ISETP.NE.AND P1, PT, R5, RZ, PT ;  /* 0x000000ff0500720c */ /* 0x000fe40003f25270 */
[----:B---3--:R-:W-:-:S04]  /*1340*/  FSETP.NEU.OR P0, PT, R9, R18, P0 ;  /* 0x000000120900720b */ /* 0x008fc8000070d400 */
[----:B------:R-:W-:-:S13]  /*1350*/  FSETP.LEU.AND P0, PT, R9, R18, P0 ;  /* 0x000000120900720b */ /* 0x000fda000070b000 */
[----:B------:R-:W-:Y:S01]  /*1360*/  @!P0 IMAD.MOV.U32 R6, RZ, RZ, R14 ;  /* 0x000000ffff068224 */ /* 0x000fe200078e000e */
[----:B------:R-:W-:Y:S06]  /*1370*/  @P1 BRA `(.L_x_40) ;  /* 0x0000000000281947 */ /* 0x000fec0003800000 */
[----:B------:R-:W1:Y:S01]  /*1380*/  LDC.64 R8, c[0x0][0x3a8] ;  /* 0x0000ea00ff087b82 */ /* 0x000e620000000a00 */
[----:B------:R-:W2:Y:S01]  /*1390*/  LDCU UR4, c[0x0][0x398] ;  /* 0x00007300ff0477ac */ /* 0x000ea20008000800 */
[----:B------:R-:W-:-:S05]  /*13a0*/  IMAD.IADD R6, R19, 0x1, -R6 ;  /* 0x0000000113067824 */ /* 0x000fca00078e0a06 */
[----:B------:R-:W-:-:S05]  /*13b0*/  I2FP.F32.S32 R11, R6 ;  /* 0x00000006000b7245 */ /* 0x000fca0000201400 */
[----:B------:R-:W-:-:S05]  /*13c0*/  FMUL R11, R4, R11 ;  /* 0x0000000b040b7220 */ /* 0x000fca0000400000 */
[----:B------:R-:W-:Y:S01]  /*13d0*/  FMNMX R11, R11, -100, !PT ;  /* 0xc2c800000b0b7809 */ /* 0x000fe20007800000 */
[----:B--2---:R-:W-:-:S03]  /*13e0*/  IMAD R13, R0, UR4, R7 ;  /* 0x00000004000d7c24 */ /* 0x004fc6000f8e0207 */
[----:B------:R-:W-:Y:S01]  /*13f0*/  FMNMX R11, R11, 100, PT ;  /* 0x42c800000b0b7809 */ /* 0x000fe20003800000 */
[----:B-1----:R-:W-:-:S05]  /*1400*/  IMAD.WIDE R8, R13, 0x4, R8 ;  /* 0x000000040d087825 */ /* 0x002fca00078e0208 */
[----:B------:R1:W-:Y:S02]  /*1410*/  STG.E desc[UR6][R8.64], R11 ;  /* 0x0000000b08007986 */ /* 0x0003e4000c101906 */
.L_x_40:
[----:B------:R-:W-:Y:S05]  /*1420*/  BSYNC.RECONVERGENT B0 ;  /* 0x0000000000007941 */ /* 0x000fea0003800200 */
.L_x_39:
[----:B------:R-:W2:Y:S01]  /*1430*/  LDCU UR4, c[0x0][0x398] ;  /* 0x00007300ff0477ac */ /* 0x000ea20008000800 */
[----:B0-----:R-:W-:-:S04]  /*1440*/  LEA.HI R7, R3, R7, RZ, 0x1b ;  /* 0x0000000703077211 */ /* 0x001fc800078fd8ff */
[----:B--2---:R-:W-:-:S13]  /*1450*/  ISETP.GE.AND P0, PT, R7, UR4, PT ;  /* 0x0000000407007c0c */ /* 0x004fda000bf06270 */
[----:B------:R-:W-:Y:S05]  /*1460*/  @!P0 BRA `(.L_x_30) ;  /* 0xfffffff000208947 */ /* 0x000fea000383ffff */
[----:B------:R-:W-:Y:S05]  /*1470*/  EXIT ;  /* 0x000000000000794d */ /* 0x000fea0003800000 */
.L_x_38:
[----:B------:R-:W-:Y:S01]  /*1480*/  BSSY B0, `(.L_x_41) ;  /* 0x0000009000007945 */ /* 0x000fe20003800000 */
[----:B------:R-:W-:Y:S01]  /*1490*/  MOV R10, UR5 ;  /* 0x00000005000a7c02 */ /* 0x000fe20008000f00 */
[----:B------:R-:W-:Y:S02]  /*14a0*/  IMAD.U32 R16, RZ, RZ, UR5 ;  /* 0x00000005ff107e24 */ /* 0x000fe4000f8e00ff */
[----:B-----5:R-:W-:Y:S02]  /*14b0*/  IMAD.MOV.U32 R13, RZ, RZ, R8 ;  /* 0x000000ffff0d7224 */ /* 0x020fe400078e0008 */
[----:B------:R-:W-:Y:S02]  /*14c0*/  IMAD.MOV.U32 R12, RZ, RZ, 0x10 ;  /* 0x00000010ff0c7424 */ /* 0x000fe400078e00ff */
[----:B------:R-:W-:-:S07]  /*14d0*/  IMAD.MOV.U32 R11, RZ, RZ, 0x1f ;  /* 0x0000001fff0b7424 */ /* 0x000fce00078e00ff */
[----:B0-----:R-:W-:Y:S05]  /*14e0*/  WARPSYNC.COLLECTIVE R10, `(.L_x_42) ;  /* 0x000000000a087348 */ /* 0x001fea0003c00000 */
[----:B------:R1:W2:Y:S02]  /*14f0*/  SHFL.DOWN P1, R14, R13, R12, R11 ;  /* 0x0800000c0d0e7389 */ /* 0x0002a4000002000b */
[----:B012---:R-:W-:Y:S05]  /*1500*/  ENDCOLLECTIVE ;  /* 0x000000000000791b */ /* 0x007fea0003800000 */
.L_x_42:
[----:B------:R-:W-:Y:S05]  /*1510*/  BSYNC B0 ;  /* 0x0000000000007941 */ /* 0x000fea0003800000 */
.L_x_41:
[----:B------:R-:W-:Y:S01]  /*1520*/  IMAD.MOV.U32 R13, RZ, RZ, R19 ;  /* 0x000000ffff0d7224 */ /* 0x000fe200078e0013 */
[----:B------:R-:W-:Y:S01]  /*1530*/  MOV R15, R14 ;  /* 0x0000000e000f7202 */ /* 0x000fe20000000f00 */
[----:B------:R-:W-:Y:S02]  /*1540*/  IMAD.MOV.U32 R12, RZ, RZ, 0x10 ;  /* 0x00000010ff0c7424 */ /* 0x000fe400078e00ff */
[----:B------:R-:W-:Y:S02]  /*1550*/  IMAD.MOV.U32 R11, RZ, RZ, 0x1f ;  /* 0x0000001fff0b7424 */ /* 0x000fe400078e00ff */
[----:B------:R-:W-:Y:S02]  /*1560*/  IMAD.MOV.U32 R10, RZ, RZ, R16 ;  /* 0x000000ffff0a7224 */ /* 0x000fe400078e0010 */
[----:B------:R-:W-:-:S07]  /*1570*/  IMAD.U32 R17, RZ, RZ, UR5 ;  /* 0x00000005ff117e24 */ /* 0x000fce000f8e00ff */
[----:B------:R-:W-:Y:S05]  /*1580*/  WARPSYNC.COLLECTIVE R10, `(.L_x_43) ;  /* 0x000000000a087348 */ /* 0x000fea0003c00000 */
[----:B------:R0:W1:Y:S02]  /*1590*/  SHFL.DOWN P1, R14, R13, R12, R11 ;  /* 0x0800000c0d0e7389 */ /* 0x000064000002000b */
[----:B01----:R-:W-:Y:S05]  /*15a0*/  ENDCOLLECTIVE ;  /* 0x000000000000791b */ /* 0x003fea0003800000 */
.L_x_43:
[----:B------:R-:W-:Y:S01]  /*15b0*/  IMAD.MOV.U32 R13, RZ, RZ, R9 ;  /* 0x000000ffff0d7224 */ /* 0x000fe200078e0009 */
[----:B------:R-:W-:Y:S01]  /*15c0*/  MOV R16, R14 ;  /* 0x0000000e00107202 */ /* 0x000fe20000000f00 */
[----:B------:R-:W-:-:S03]  /*15d0*/  IMAD.U32 R14, RZ, RZ, UR5 ;  /* 0x00000005ff0e7e24 */ /* 0x000fc6000f8e00ff */
[----:B------:R-:W-:Y:S01]  /*15e0*/  ISETP.GE.AND P0, PT, R16, R19, PT ;  /* 0x000000131000720c */ /* 0x000fe20003f06270 */
[----:B------:R-:W-:-:S03]  /*15f0*/  IMAD.MOV.U32 R10, RZ, RZ, R14 ;  /* 0x000000ffff0a7224 */ /* 0x000fc600078e000e */
[----:B------:R-:W-:-:S13]  /*1600*/  FSETP.NEU.OR P0, PT, R8, R15, P0 ;  /* 0x0000000f0800720b */ /* 0x000fda000070d400 */
[----:B------:R-:W-:Y:S05]  /*1610*/  WARPSYNC.COLLECTIVE R10, `(.L_x_44) ;  /* 0x000000000a087348 */ /* 0x000fea0003c00000 */
[----:B------:R0:W1:Y:S02]  /*1620*/  SHFL.DOWN P1, R14, R13, R12, R11 ;  /* 0x0800000c0d0e7389 */ /* 0x000064000002000b */
[----:B01----:R-:W-:Y:S05]  /*1630*/  ENDCOLLECTIVE ;  /* 0x000000000000791b */ /* 0x003fea0003800000 */
.L_x_44:
[----:B------:R-:W-:Y:S01]  /*1640*/  FSETP.GEU.AND P0, PT, R8, R15, P0 ;  /* 0x0000000f0800720b */ /* 0x000fe2000070e000 */
[----:B------:R-:W-:-:S12]  /*1650*/  IMAD.MOV.U32 R13, RZ, RZ, R6 ;  /* 0x000000ffff0d7224 */ /* 0x000fd800078e0006 */
[----:B------:R-:W-:Y:S01]  /*1660*/  @!P0 MOV R19, R16 ;  /* 0x0000001000138202 */ /* 0x000fe20000000f00 */
[----:B------:R-:W-:Y:S02]  /*1670*/  IMAD.MOV.U32 R10, RZ, RZ, R17 ;  /* 0x000000ffff0a7224 */ /* 0x000fe400078e0011 */
[----:B------:R-:W-:Y:S02]  /*1680*/  @!P0 IMAD.MOV.U32 R8, RZ, RZ, R15 ;  /* 0x000000ffff088224 */ /* 0x000fe400078e000f */
[----:B------:R-:W-:Y:S01]  /*1690*/  IMAD.U32 R16, RZ, RZ, UR5 ;  /* 0x00000005ff107e24 */ /* 0x000fe2000f8e00ff */
[----:B------:R-:W-:-:S07]  /*16a0*/  MOV R18, R14 ;  /* 0x0000000e00127202 */ /* 0x000fce0000000f00 */
[----:B------:R-:W-:Y:S05]  /*16b0*/  WARPSYNC.COLLECTIVE R10, `(.L_x_45) ;  /* 0x000000000a087348 */ /* 0x000fea0003c00000 */
[----:B------:R0:W1:Y:S02]  /*16c0*/  SHFL.DOWN P1, R14, R13, R12, R11 ;  /* 0x0800000c0d0e7389 */ /* 0x000064000002000b */
[----:B01----:R-:W-:Y:S05]  /*16d0*/  ENDCOLLECTIVE ;  /* 0x000000000000791b */ /* 0x003fea0003800000 */
.L_x_45:
[----:B------:R-:W-:Y:S02]  /*16e0*/  IMAD.MOV.U32 R13, RZ, RZ, R8 ;  /* 0x000000ffff0d7224 */ /* 0x000fe400078e0008 */
[----:B------:R-:W-:Y:S02]  /*16f0*/  IMAD.MOV.U32 R12, RZ, RZ, 0x8 ;  /* 0x00000008ff0c7424 */ /* 0x000fe400078e00ff */
[----:B------:R-:W-:Y:S02]  /*1700*/  IMAD.MOV.U32 R17, RZ, RZ, R14 ;  /* 0x000000ffff117224 */ /* 0x000fe400078e000e */
[----:B------:R-:W-:-:S03]  /*1710*/  IMAD.U32 R14, RZ, RZ, UR5 ;  /* 0x00000005ff0e7e24 */ /* 0x000fc6000f8e00ff */
[----:B------:R-:W-:Y:S02]  /*1720*/  ISETP.GE.AND P0, PT, R17, R6, PT ;  /* 0x000000061100720c */ /* 0x000fe40003f06270 */
[----:B------:R-:W-:Y:S02]  /*1730*/  MOV R10, R14 ;  /* 0x0000000e000a7202 */ /* 0x000fe40000000f00 */
[----:B------:R-:W-:-:S13]  /*1740*/  FSETP.NEU.OR P0, PT, R9, R18, P0 ;  /* 0x000000120900720b */ /* 0x000fda000070d400 */
[----:B------:R-:W-:Y:S05]  /*1750*/  WARPSYNC.COLLECTIVE R10, `(.L_x_46) ;  /* 0x000000000a087348 */ /* 0x000fea0003c00000 */
[----:B------:R0:W1:Y:S02]  /*1760*/  SHFL.DOWN P1, R14, R13, R12, R11 ;  /* 0x0800000c0d0e7389 */ /* 0x000064000002000b */
[----:B01----:R-:W-:Y:S05]  /*1770*/  ENDCOLLECTIVE ;  /* 0x000000000000791b */ /* 0x003fea0003800000 */
.L_x_46:
[----:B------:R-:W-:Y:S01]  /*1780*/  FSETP.LEU.AND P0, PT, R9, R18, P0 ;  /* 0x000000120900720b */ /* 0x000fe2000070b000 */
[----:B------:R-:W-:-:S12]  /*1790*/  IMAD.MOV.U32 R13, RZ, RZ, R19 ;  /* 0x000000ffff0d7224 */ /* 0x000fd800078e0013 */
[----:B------:R-:W-:Y:S01]  /*17a0*/  @!P0 MOV R9, R18 ;  /* 0x0000001200098202 */ /* 0x000fe20000000f00 */
[----:B------:R-:W-:Y:S02]  /*17b0*/  IMAD.MOV.U32 R10, RZ, RZ, R16 ;  /* 0x000000ffff0a7224 */ /* 0x000fe400078e0010 */
[----:B------:R-:W-:Y:S02]  /*17c0*/  @!P0 IMAD.MOV.U32 R6, RZ, RZ, R17 ;  /* 0x000000ffff068224 */ /* 0x000fe400078e0011 */
[----:B------:R-:W-:Y:S02]  /*17d0*/  IMAD.U32 R17, RZ, RZ, UR5 ;  /* 0x00000005ff117e24 */ /* 0x000fe4000f8e00ff */
[----:B------:R-:W-:-:S07]  /*17e0*/  IMAD.MOV.U32 R15, RZ, RZ, R14 ;  /* 0x000000ffff0f7224 */ /* 0x000fce00078e000e */
[----:B------:R-:W-:Y:S05]  /*17f0*/  WARPSYNC.COLLECTIVE R10, `(.L_x_47) ;  /* 0x000000000a087348 */ /* 0x000fea0003c00000 */
[----:B------:R0:W1:Y:S02]  /*1800*/  SHFL.DOWN P1, R14, R13, R12, R11 ;  /* 0x0800000c0d0e7389 */ /* 0x000064000002000b */
[----:B01----:R-:W-:Y:S05]  /*1810*/  ENDCOLLECTIVE ;  /* 0x000000000000791b */ /* 0x003fea0003800000 */
.L_x_47:
[----:B------:R-:W-:Y:S02]  /*1820*/  IMAD.MOV.U32 R13, RZ, RZ, R9 ;  /* 0x000000ffff0d7224 */ /* 0x000fe400078e0009 */
        /* <DEDUP_REMOVED lines=8> */
.L_x_48:
[----:B------:R-:W-:Y:S01]  /*18b0*/  FSETP.GEU.AND P0, PT, R8, R15, P0 ;  /* 0x0000000f0800720b */ /* 0x000fe2000070e000 */
        /* <DEDUP_REMOVED lines=9> */
.L_x_49:
[----:B------:R-:W-:Y:S02]  /*1950*/  HFMA2 R12, -RZ, RZ, 0, 2.384185791015625e-07 ;  /* 0x00000004ff0c7431 */ /* 0x000fe400000001ff */
[----:B------:R-:W-:Y:S02]  /*1960*/  IMAD.MOV.U32 R13, RZ, RZ, R8 ;  /* 0x000000ffff0d7224 */ /* 0x000fe400078e0008 */
[----:B------:R-:W-:Y:S02]  /*1970*/  IMAD.MOV.U32 R17, RZ, RZ, R14 ;  /* 0x000000ffff117224 */ /* 0x000fe400078e000e */
[----:B------:R-:W-:-:S03]  /*1980*/  IMAD.U32 R14, RZ, RZ, UR5 ;  /* 0x00000005ff0e7e24 */ /* 0x000fc6000f8e00ff */
[----:B------:R-:W-:Y:S01]  /*1990*/  ISETP.GE.AND P0, PT, R17, R6, PT ;  /* 0x000000061100720c */ /* 0x000fe20003f06270 */
[----:B------:R-:W-:-:S03]  /*19a0*/  IMAD.MOV.U32 R10, RZ, RZ, R14 ;  /* 0x000000ffff0a7224 */ /* 0x000fc600078e000e */
[----:B------:R-:W-:-:S13]  /*19b0*/  FSETP.NEU.OR P0, PT, R9, R18, P0 ;  /* 0x000000120900720b */ /* 0x000fda000070d400 */
[----:B------:R-:W-:Y:S05]  /*19c0*/  WARPSYNC.COLLECTIVE R10, `(.L_x_50) ;  /* 0x000000000a087348 */ /* 0x000fea0003c00000 */
[----:B------:R0:W1:Y:S02]  /*19d0*/  SHFL.DOWN P1, R14, R13, R12, R11 ;  /* 0x0800000c0d0e7389 */ /* 0x000064000002000b */
[----:B01----:R-:W-:Y:S05]  /*19e0*/  ENDCOLLECTIVE ;  /* 0x000000000000791b */ /* 0x003fea0003800000 */
.L_x_50:
[----:B------:R-:W-:Y:S01]  /*19f0*/  FSETP.LEU.AND P0, PT, R9, R18, P0 ;  /* 0x000000120900720b */ /* 0x000fe2000070b000 */
[----:B------:R-:W-:Y:S01]  /*1a00*/  IMAD.MOV.U32 R13, RZ, RZ, R19 ;  /* 0x000000ffff0d7224 */ /* 0x000fe200078e0013 */
[----:B------:R-:W-:-:S11]  /*1a10*/  MOV R10, R16 ;  /* 0x00000010000a7202 */ /* 0x000fd60000000f00 */
[----:B------:R-:W-:Y:S02]  /*1a20*/  @!P0 IMAD.MOV.U32 R9, RZ, RZ, R18 ;  /* 0x000000ffff098224 */ /* 0x000fe400078e0012 */
[----:B------:R-:W-:Y:S02]  /*1a30*/  @!P0 IMAD.MOV.U32 R6, RZ, RZ, R17 ;  /* 0x000000ffff068224 */ /* 0x000fe400078e0011 */
[----:B------:R-:W-:Y:S02]  /*1a40*/  IMAD.U32 R17, RZ, RZ, UR5 ;  /* 0x00000005ff117e24 */ /* 0x000fe4000f8e00ff */
[----:B------:R-:W-:-:S07]  /*1a50*/  IMAD.MOV.U32 R15, RZ, RZ, R14 ;  /* 0x000000ffff0f7224 */ /* 0x000fce00078e000e */
[----:B------:R-:W-:Y:S05]  /*1a60*/  WARPSYNC.COLLECTIVE R10, `(.L_x_51) ;  /* 0x000000000a087348 */ /* 0x000fea0003c00000 */
[----:B------:R0:W1:Y:S02]  /*1a70*/  SHFL.DOWN P1, R14, R13, R12, R11 ;  /* 0x0800000c0d0e7389 */ /* 0x000064000002000b */
[----:B01----:R-:W-:Y:S05]  /*1a80*/  ENDCOLLECTIVE ;  /* 0x000000000000791b */ /* 0x003fea0003800000 */
.L_x_51:
[----:B------:R-:W-:Y:S02]  /*1a90*/  IMAD.MOV.U32 R13, RZ, RZ, R9 ;  /* 0x000000ffff0d7224 */ /* 0x000fe400078e0009 */
[----:B------:R-:W-:Y:S01]  /*1aa0*/  IMAD.MOV.U32 R16, RZ, RZ, R14 ;  /* 0x000000ffff107224 */ /* 0x000fe200078e000e */
[----:B------:R-:W-:-:S04]  /*1ab0*/  MOV R14, UR5 ;  /* 0x00000005000e7c02 */ /* 0x000fc80008000f00 */
[----:B------:R-:W-:Y:S01]  /*1ac0*/  ISETP.GE.AND P0, PT, R16, R19, PT ;  /* 0x000000131000720c */ /* 0x000fe20003f06270 */
[----:B------:R-:W-:-:S03]  /*1ad0*/  IMAD.MOV.U32 R10, RZ, RZ, R14 ;  /* 0x000000ffff0a7224 */ /* 0x000fc600078e000e */
[----:B------:R-:W-:-:S13]  /*1ae0*/  FSETP.NEU.OR P0, PT, R8, R15, P0 ;  /* 0x0000000f0800720b */ /* 0x000fda000070d400 */
[----:B------:R-:W-:Y:S05]  /*1af0*/  WARPSYNC.COLLECTIVE R10, `(.L_x_52) ;  /* 0x000000000a087348 */ /* 0x000fea0003c00000 */
[----:B------:R0:W1:Y:S02]  /*1b00*/  SHFL.DOWN P1, R14, R13, R12, R11 ;  /* 0x0800000c0d0e7389 */ /* 0x000064000002000b */
[----:B01----:R-:W-:Y:S05]  /*1b10*/  ENDCOLLECTIVE ;  /* 0x000000000000791b */ /* 0x003fea0003800000 */
.L_x_52:
        /* <DEDUP_REMOVED lines=10> */
.L_x_53:
[----:B------:R-:W-:Y:S01]  /*1bc0*/  MOV R13, R8 ;  /* 0x00000008000d7202 */ /* 0x000fe20000000f00 */
[----:B------:R-:W-:Y:S02]  /*1bd0*/  IMAD.MOV.U32 R12, RZ, RZ, 0x2 ;  /* 0x00000002ff0c7424 */ /* 0x000fe400078e00ff */
        /* <DEDUP_REMOVED lines=8> */
.L_x_54:
[----:B------:R-:W-:Y:S02]  /*1c60*/  FSETP.LEU.AND P0, PT, R9, R18, P0 ;  /* 0x000000120900720b */ /* 0x000fe4000070b000 */
[----:B------:R-:W-:Y:S01]  /*1c70*/  MOV R13, R19 ;  /* 0x00000013000d7202 */ /* 0x000fe20000000f00 */
[----:B------:R-:W-:-:S10]  /*1c80*/  IMAD.MOV.U32 R10, RZ, RZ, R16 ;  /* 0x000000ffff0a7224 */ /* 0x000fd400078e0010 */
[----:B------:R-:W-:Y:S01]  /*1c90*/  @!P0 MOV R6, R17 ;  /* 0x0000001100068202 */ /* 0x000fe20000000f00 */
[----:B------:R-:W-:Y:S02]  /*1ca0*/  @!P0 IMAD.MOV.U32 R9, RZ, RZ, R18 ;  /* 0x000000ffff098224 */ /* 0x000fe400078e0012 */
[----:B------:R-:W-:Y:S02]  /*1cb0*/  IMAD.U32 R17, RZ, RZ, UR5 ;  /* 0x00000005ff117e24 */ /* 0x000fe4000f8e00ff */
[----:B------:R-:W-:-:S07]  /*1cc0*/  IMAD.MOV.U32 R15, RZ, RZ, R14 ;  /* 0x000000ffff0f7224 */ /* 0x000fce00078e000e */
[----:B------:R-:W-:Y:S05]  /*1cd0*/  WARPSYNC.COLLECTIVE R10, `(.L_x_55) ;  /* 0x000000000a087348 */ /* 0x000fea0003c00000 */
[----:B------:R0:W1:Y:S02]  /*1ce0*/  SHFL.DOWN P1, R14, R13, R12, R11 ;  /* 0x0800000c0d0e7389 */ /* 0x000064000002000b */
[----:B01----:R-:W-:Y:S05]  /*1cf0*/  ENDCOLLECTIVE ;  /* 0x000000000000791b */ /* 0x003fea0003800000 */
.L_x_55:
        /* <DEDUP_REMOVED lines=9> */
.L_x_56:
[----:B------:R-:W-:Y:S01]  /*1d90*/  FSETP.GEU.AND P0, PT, R8, R15, P0 ;  /* 0x0000000f0800720b */ /* 0x000fe2000070e000 */
[----:B------:R-:W-:Y:S02]  /*1da0*/  IMAD.MOV.U32 R13, RZ, RZ, R6 ;  /* 0x000000ffff0d7224 */ /* 0x000fe400078e0006 */
[----:B------:R-:W-:-:S10]  /*1db0*/  IMAD.MOV.U32 R10, RZ, RZ, R17 ;  /* 0x000000ffff0a7224 */ /* 0x000fd400078e0011 */
[----:B------:R-:W-:Y:S02]  /*1dc0*/  @!P0 IMAD.MOV.U32 R8, RZ, RZ, R15 ;  /* 0x000000ffff088224 */ /* 0x000fe400078e000f */
[----:B------:R-:W-:Y:S01]  /*1dd0*/  @!P0 IMAD.MOV.U32 R19, RZ, RZ, R16 ;  /* 0x000000ffff138224 */ /* 0x000fe200078e0010 */
[----:B------:R-:W-:Y:S01]  /*1de0*/  MOV R16, UR5 ;  /* 0x0000000500107c02 */ /* 0x000fe20008000f00 */
[----:B------:R-:W-:-:S07]  /*1df0*/  IMAD.MOV.U32 R18, RZ, RZ, R14 ;  /* 0x000000ffff127224 */ /* 0x000fce00078e000e */
[----:B------:R-:W-:Y:S05]  /*1e00*/  WARPSYNC.COLLECTIVE R10, `(.L_x_57) ;  /* 0x000000000a087348 */ /* 0x000fea0003c00000 */
[----:B------:R0:W1:Y:S02]  /*1e10*/  SHFL.DOWN P1, R14, R13, R12, R11 ;  /* 0x0800000c0d0e7389 */ /* 0x000064000002000b */
[----:B01----:R-:W-:Y:S05]  /*1e20*/  ENDCOLLECTIVE ;  /* 0x000000000000791b */ /* 0x003fea0003800000 */
.L_x_57:
[----:B------:R-:W-:Y:S02]  /*1e30*/  IMAD.MOV.U32 R13, RZ, RZ, R8 ;  /* 0x000000ffff0d7224 */ /* 0x000fe400078e0008 */
[----:B------:R-:W-:Y:S01]  /*1e40*/  IMAD.MOV.U32 R12, RZ, RZ, 0x1 ;  /* 0x00000001ff0c7424 */ /* 0x000fe200078e00ff */
        /* <DEDUP_REMOVED lines=8> */
.L_x_58:
[----:B------:R-:W-:Y:S01]  /*1ed0*/  FSETP.LEU.AND P0, PT, R9, R18, P0 ;  /* 0x000000120900720b */ /* 0x000fe2000070b000 */
        /* <DEDUP_REMOVED lines=9> */
.L_x_59:
[----:B------:R-:W-:Y:S01]  /*1f70*/  MOV R13, R9 ;  /* 0x00000009000d7202 */ /* 0x000fe20000000f00 */
        /* <DEDUP_REMOVED lines=8> */
.L_x_60:
[----:B------:R-:W-:Y:S01]  /*2000*/  FSETP.GEU.AND P0, PT, R8, R15, P0 ;  /* 0x0000000f0800720b */ /* 0x000fe2000070e000 */
[----:B------:R-:W-:Y:S01]  /*2010*/  IMAD.MOV.U32 R13, RZ, RZ, R6 ;  /* 0x000000ffff0d7224 */ /* 0x000fe200078e0006 */
[----:B------:R-:W-:-:S11]  /*2020*/  MOV R10, R17 ;  /* 0x00000011000a7202 */ /* 0x000fd60000000f00 */
[----:B------:R-:W-:Y:S02]  /*2030*/  @!P0 IMAD.MOV.U32 R19, RZ, RZ, R16 ;  /* 0x000000ffff138224 */ /* 0x000fe400078e0010 */
[----:B------:R-:W-:-:S07]  /*2040*/  IMAD.MOV.U32 R18, RZ, RZ, R14 ;  /* 0x000000ffff127224 */ /* 0x000fce00078e000e */
[----:B------:R-:W-:Y:S05]  /*2050*/  WARPSYNC.COLLECTIVE R10, `(.L_x_61) ;  /* 0x000000000a087348 */ /* 0x000fea0003c00000 */
[----:B------:R0:W1:Y:S02]  /*2060*/  SHFL.DOWN P1, R14, R13, R12, R11 ;  /* 0x0800000c0d0e7389 */ /* 0x000064000002000b */
[----:B01----:R-:W-:Y:S05]  /*2070*/  ENDCOLLECTIVE ;  /* 0x000000000000791b */ /* 0x003fea0003800000 */
.L_x_61:
[----:B------:R-:W-:Y:S05]  /*2080*/  BRA `(.L_x_62) ;  /* 0xfffffff000a07947 */ /* 0x000fea000383ffff */
        .weak           $__internal_1_$__cuda_sm3x_div_rn_noftz_f32_slowpath
        .type           $__internal_1_$__cuda_sm3x_div_rn_noftz_f32_slowpath,@function
        .size           $__internal_1_$__cuda_sm3x_div_rn_noftz_f32_slowpath,(.L_x_73 - $__internal_1_$__cuda_sm3x_div_rn_noftz_f32_slowpath)
$__internal_1_$__cuda_sm3x_div_rn_noftz_f32_slowpath:
[--C-:B------:R-:W-:Y:S01]  /*2090*/  SHF.R.U32.HI R4, RZ, 0x17, R8.reuse ;  /* 0x00000017ff047819 */ /* 0x100fe20000011608 */
[----:B------:R-:W-:-:S03]  /*20a0*/  IMAD.MOV.U32 R11, RZ, RZ, R8 ;  /* 0x000000ffff0b7224 */ /* 0x000fc600078e0008 */
[----:B------:R-:W-:-:S05]  /*20b0*/  LOP3.LUT R9, R4, 0xff, RZ, 0xc0, !PT ;  /* 0x000000ff04097812 */ /* 0x000fca00078ec0ff */
[----:B------:R-:W-:-:S05]  /*20c0*/  VIADD R12, R9, 0xffffffff ;  /* 0xffffffff090c7836 */ /* 0x000fca0000000000 */
[----:B------:R-:W-:-:S13]  /*20d0*/  ISETP.GT.U32.AND P0, PT, R12, 0xfd, PT ;  /* 0x000000fd0c00780c */ /* 0x000fda0003f04070 */
[----:B------:R-:W-:Y:S01]  /*20e0*/  @!P0 MOV R10, RZ ;  /* 0x000000ff000a8202 */ /* 0x000fe20000000f00 */
        /* <DEDUP_REMOVED lines=16> */
[----:B------:R-:W-:-:S07]  /*21f0*/  @!P0 IADD3 R10, PT, PT, R10, 0x40, RZ ;  /* 0x000000400a0a8810 */ /* 0x000fce0007ffe0ff */
.L_x_63:
        /* <DEDUP_REMOVED lines=27> */
[CCC-:B------:R-:W-:Y:S01]  /*23b0*/  FFMA.RZ R9, R4.reuse, R12.reuse, R15.reuse ;  /* 0x0000000c04097223 */ /* 0x1c0fe2000000c00f */
[C---:B------:R-:W-:Y:S02]  /*23c0*/  IADD3 R11, PT, PT, R13.reuse, 0x20, RZ ;  /* 0x000000200d0b7810 */ /* 0x040fe40007ffe0ff */
[----:B------:R-:W-:Y:S02]  /*23d0*/  ISETP.NE.AND P2, PT, R13, RZ, PT ;  /* 0x000000ff0d00720c */ /* 0x000fe40003f45270 */
[----:B------:R-:W-:Y:S01]  /*23e0*/  LOP3.LUT R10, R9, 0x7fffff, RZ, 0xc0, !PT ;  /* 0x007fffff090a7812 */ /* 0x000fe200078ec0ff */
[CCC-:B------:R-:W-:Y:S01]  /*23f0*/  FFMA.RP R9, R4.reuse, R12.reuse, R15.reuse ;  /* 0x0000000c04097223 */ /* 0x1c0fe2000000800f */
[----:B------:R-:W-:Y:S01]  /*2400*/  FFMA.RM R4, R4, R12, R15 ;  /* 0x0000000c04047223 */ /* 0x000fe2000000400f */
[----:B------:R-:W-:Y:S01]  /*2410*/  IMAD.MOV R12, RZ, RZ, -R13 ;  /* 0x000000ffff0c7224 */ /* 0x000fe200078e0a0d */
[----:B------:R-:W-:Y:S02]  /*2420*/  LOP3.LUT R10, R10, 0x800000, RZ, 0xfc, !PT ;  /* 0x008000000a0a7812 */ /* 0x000fe400078efcff */
[----:B------:R-:W-:-:S02]  /*2430*/  ISETP.NE.AND P1, PT, R13, RZ, PT ;  /* 0x000000ff0d00720c */ /* 0x000fc40003f25270 */
[----:B------:R-:W-:Y:S02]  /*2440*/  SHF.L.U32 R11, R10, R11, RZ ;  /* 0x0000000b0a0b7219 */ /* 0x000fe400000006ff */
[----:B------:R-:W-:Y:S02]  /*2450*/  FSETP.NEU.FTZ.AND P0, PT, R9, R4, PT ;  /* 0x000000040900720b */ /* 0x000fe40003f1d000 */
        /* <DEDUP_REMOVED lines=11> */
.L_x_69:
[----:B------:R-:W-:-:S04]  /*2510*/  LOP3.LUT R8, R8, 0x80000000, RZ, 0xc0, !PT ;  /* 0x8000000008087812 */ /* 0x000fc800078ec0ff */
[----:B------:R-:W-:Y:S01]  /*2520*/  LOP3.LUT R8, R8, 0x7f800000, RZ, 0xfc, !PT ;  /* 0x7f80000008087812 */ /* 0x000fe200078efcff */
[----:B------:R-:W-:Y:S06]  /*2530*/  BRA `(.L_x_70) ;  /* 0x0000000000287947 */ /* 0x000fec0003800000 */
.L_x_68:
[----:B------:R-:W-:Y:S01]  /*2540*/  IMAD R8, R9, 0x800000, R8 ;  /* 0x0080000009087824 */ /* 0x000fe200078e0208 */
[----:B------:R-:W-:Y:S06]  /*2550*/  BRA `(.L_x_70) ;  /* 0x0000000000207947 */ /* 0x000fec0003800000 */
.L_x_67:
[----:B------:R-:W-:-:S04]  /*2560*/  LOP3.LUT R8, R11, 0x80000000, R8, 0x48, !PT ;  /* 0x800000000b087812 */ /* 0x000fc800078e4808 */
[----:B------:R-:W-:Y:S01]  /*2570*/  LOP3.LUT R8, R8, 0x7f800000, RZ, 0xfc, !PT ;  /* 0x7f80000008087812 */ /* 0x000fe200078efcff */
[----:B------:R-:W-:Y:S06]  /*2580*/  BRA `(.L_x_70) ;  /* 0x0000000000147947 */ /* 0x000fec0003800000 */
.L_x_66:
[----:B------:R-:W-:Y:S01]  /*2590*/  LOP3.LUT R8, R11, 0x80000000, R8, 0x48, !PT ;  /* 0x800000000b087812 */ /* 0x000fe200078e4808 */
[----:B------:R-:W-:Y:S06]  /*25a0*/  BRA `(.L_x_70) ;  /* 0x00000000000c7947 */ /* 0x000fec0003800000 */
.L_x_65:
[----:B------:R-:W0:Y:S01]  /*25b0*/  MUFU.RSQ R8, -QNAN ;  /* 0xffc0000000087908 */ /* 0x000e220000001400 */
[----:B------:R-:W-:Y:S05]  /*25c0*/  BRA `(.L_x_70) ;  /* 0x0000000000047947 */ /* 0x000fea0003800000 */
.L_x_64:
[----:B------:R-:W-:-:S07]  /*25d0*/  FADD.FTZ R8, R4, 100 ;  /* 0x42c8000004087421 */ /* 0x000fce0000010000 */
.L_x_70:
[----:B0-----:R-:W-:Y:S01]  /*25e0*/  MOV R4, R8 ;  /* 0x0000000800047202 */ /* 0x001fe20000000f00 */
[----:B------:R-:W-:Y:S02]  /*25f0*/  IMAD.MOV.U32 R8, RZ, RZ, R6 ;  /* 0x000000ffff087224 */ /* 0x000fe400078e0006 */
[----:B------:R-:W-:-:S04]  /*2600*/  IMAD.MOV.U32 R9, RZ, RZ, 0x0 ;  /* 0x00000000ff097424 */ /* 0x000fc800078e00ff */
[----:B------:R-:W-:Y:S05]  /*2610*/  RET.REL.NODEC R8 `(aroonosc_batch_f32) ;  /* 0xffffffd808787950 */ /* 0x000fea0003c3ffff */
.L_x_71:
        /* <DEDUP_REMOVED lines=14> */
.L_x_73:


//--------------------- .nv.shared.reserved.0     --------------------------
	.section	.nv.shared.reserved.0,"aw",@nobits
	.weak		__nv_reservedSMEM_offset_0_alias
	.size		__nv_reservedSMEM_offset_0_alias, 0, 64
	.other		__nv_reservedSMEM_offset_0_alias,@"STO_CUDA_RESERVED_SHARED STV_DEFAULT"
__nv_reservedSMEM_offset_0_alias:
	.zero		0
	.zero		64


//--------------------- .nv.constant0.aroonosc_many_series_one_param_f32 --------------------------
	.section	.nv.constant0.aroonosc_many_series_one_param_f32,"a",@progbits
	.sectionflags	@""
	.align	4
.nv.constant0.aroonosc_many_series_one_param_f32:
	.zero		944


//--------------------- .nv.constant0.aroonosc_batch_f32 --------------------------
	.section	.nv.constant0.aroonosc_batch_f32,"a",@progbits
	.sectionflags	@""
	.align	4
.nv.constant0.aroonosc_batch_f32:
	.zero		944


//--------------------- SYMBOLS --------------------------

	.type		.nv.reservedSmem.offset0,@object
	.size		.nv.reservedSmem.offset0,0x4
